//
// Generated by NVIDIA NVVM Compiler
//
// Compiler Build ID: CL-36424714
// Cuda compilation tools, release 13.0, V13.0.88
// Based on NVVM 20.0.0
//

.version 9.0
.target sm_100
.address_size 64

	// .globl	_Z16matrixNormKernelPfS_i

.visible .entry _Z16matrixNormKernelPfS_i(
	.param .u64 .ptr .align 1 _Z16matrixNormKernelPfS_i_param_0,
	.param .u64 .ptr .align 1 _Z16matrixNormKernelPfS_i_param_1,
	.param .u32 _Z16matrixNormKernelPfS_i_param_2
)
{
	.reg .pred 	%p<95>;
	.reg .b32 	%r<266>;
	.reg .b32 	%f<399>;
	.reg .b64 	%rd<144>;

	ld.param.u64 	%rd3, [_Z16matrixNormKernelPfS_i_param_0];
	ld.param.u64 	%rd4, [_Z16matrixNormKernelPfS_i_param_1];
	ld.param.u32 	%r125, [_Z16matrixNormKernelPfS_i_param_2];
	cvta.to.global.u64 	%rd1, %rd4;
	cvta.to.global.u64 	%rd2, %rd3;
	mov.u32 	%r1, %tid.x;
	mov.u32 	%r2, %ntid.x;
	mov.u32 	%r3, %ctaid.x;
	setp.lt.s32 	%p1, %r125, 1;
	mov.f32 	%f355, 0f00000000;
	@%p1 bra 	$L__BB0_71;
	mul.lo.s32 	%r4, %r3, %r2;
	add.s32 	%r5, %r4, %r1;
	add.s32 	%r127, %r125, -1;
	and.b32  	%r6, %r125, 15;
	setp.lt.u32 	%p2, %r127, 15;
	mov.b32 	%r246, 0;
	mov.f32 	%f355, 0f00000000;
	@%p2 bra 	$L__BB0_36;
	and.b32  	%r128, %r125, 2147483632;
	neg.s32 	%r244, %r128;
	mad.lo.s32 	%r243, %r125, 15, %r5;
	mad.lo.s32 	%r242, %r125, 14, %r5;
	mad.lo.s32 	%r241, %r125, 13, %r5;
	mad.lo.s32 	%r240, %r125, 12, %r5;
	mad.lo.s32 	%r239, %r125, 11, %r5;
	mad.lo.s32 	%r238, %r125, 10, %r5;
	mad.lo.s32 	%r237, %r125, 9, %r5;
	shl.b32 	%r129, %r125, 3;
	add.s32 	%r236, %r5, %r129;
	mad.lo.s32 	%r235, %r125, 7, %r5;
	mad.lo.s32 	%r234, %r125, 6, %r5;
	mad.lo.s32 	%r233, %r125, 5, %r5;
	shl.b32 	%r130, %r125, 2;
	add.s32 	%r232, %r5, %r130;
	mad.lo.s32 	%r231, %r125, 3, %r5;
	shl.b32 	%r131, %r125, 1;
	add.s32 	%r230, %r5, %r131;
	add.s32 	%r132, %r1, %r125;
	add.s32 	%r229, %r132, %r4;
	mov.f32 	%f355, 0f00000000;
	mov.u32 	%r228, %r5;
$L__BB0_3:
	.pragma "nounroll";
	setp.ge.u32 	%p3, %r5, %r125;
	@%p3 bra 	$L__BB0_5;
	mul.wide.u32 	%rd5, %r228, 4;
	add.s64 	%rd6, %rd2, %rd5;
	ld.global.f32 	%f100, [%rd6];
	add.f32 	%f355, %f355, %f100;
$L__BB0_5:
	@%p3 bra 	$L__BB0_7;
	mul.wide.u32 	%rd7, %r229, 4;
	add.s64 	%rd8, %rd2, %rd7;
	ld.global.f32 	%f101, [%rd8];
	add.f32 	%f355, %f355, %f101;
$L__BB0_7:
	@%p3 bra 	$L__BB0_9;
	mul.wide.u32 	%rd9, %r230, 4;
	add.s64 	%rd10, %rd2, %rd9;
	ld.global.f32 	%f102, [%rd10];
	add.f32 	%f355, %f355, %f102;
$L__BB0_9:
	@%p3 bra 	$L__BB0_11;
	mul.wide.u32 	%rd11, %r231, 4;
	add.s64 	%rd12, %rd2, %rd11;
	ld.global.f32 	%f103, [%rd12];
	add.f32 	%f355, %f355, %f103;
$L__BB0_11:
	@%p3 bra 	$L__BB0_13;
	mul.wide.u32 	%rd13, %r232, 4;
	add.s64 	%rd14, %rd2, %rd13;
	ld.global.f32 	%f104, [%rd14];
	add.f32 	%f355, %f355, %f104;
$L__BB0_13:
	@%p3 bra 	$L__BB0_15;
	mul.wide.u32 	%rd15, %r233, 4;
	add.s64 	%rd16, %rd2, %rd15;
	ld.global.f32 	%f105, [%rd16];
	add.f32 	%f355, %f355, %f105;
$L__BB0_15:
	@%p3 bra 	$L__BB0_17;
	mul.wide.u32 	%rd17, %r234, 4;
	add.s64 	%rd18, %rd2, %rd17;
	ld.global.f32 	%f106, [%rd18];
	add.f32 	%f355, %f355, %f106;
$L__BB0_17:
	@%p3 bra 	$L__BB0_19;
	mul.wide.u32 	%rd19, %r235, 4;
	add.s64 	%rd20, %rd2, %rd19;
	ld.global.f32 	%f107, [%rd20];
	add.f32 	%f355, %f355, %f107;
$L__BB0_19:
	@%p3 bra 	$L__BB0_21;
	mul.wide.u32 	%rd21, %r236, 4;
	add.s64 	%rd22, %rd2, %rd21;
	ld.global.f32 	%f108, [%rd22];
	add.f32 	%f355, %f355, %f108;
$L__BB0_21:
	@%p3 bra 	$L__BB0_23;
	mul.wide.u32 	%rd23, %r237, 4;
	add.s64 	%rd24, %rd2, %rd23;
	ld.global.f32 	%f109, [%rd24];
	add.f32 	%f355, %f355, %f109;
$L__BB0_23:
	@%p3 bra 	$L__BB0_25;
	mul.wide.u32 	%rd25, %r238, 4;
	add.s64 	%rd26, %rd2, %rd25;
	ld.global.f32 	%f110, [%rd26];
	add.f32 	%f355, %f355, %f110;
$L__BB0_25:
	@%p3 bra 	$L__BB0_27;
	mul.wide.u32 	%rd27, %r239, 4;
	add.s64 	%rd28, %rd2, %rd27;
	ld.global.f32 	%f111, [%rd28];
	add.f32 	%f355, %f355, %f111;
$L__BB0_27:
	@%p3 bra 	$L__BB0_29;
	mul.wide.u32 	%rd29, %r240, 4;
	add.s64 	%rd30, %rd2, %rd29;
	ld.global.f32 	%f112, [%rd30];
	add.f32 	%f355, %f355, %f112;
$L__BB0_29:
	@%p3 bra 	$L__BB0_31;
	mul.wide.u32 	%rd31, %r241, 4;
	add.s64 	%rd32, %rd2, %rd31;
	ld.global.f32 	%f113, [%rd32];
	add.f32 	%f355, %f355, %f113;
$L__BB0_31:
	@%p3 bra 	$L__BB0_33;
	mul.wide.u32 	%rd33, %r242, 4;
	add.s64 	%rd34, %rd2, %rd33;
	ld.global.f32 	%f114, [%rd34];
	add.f32 	%f355, %f355, %f114;
$L__BB0_33:
	@%p3 bra 	$L__BB0_35;
	mul.wide.u32 	%rd35, %r243, 4;
	add.s64 	%rd36, %rd2, %rd35;
	ld.global.f32 	%f115, [%rd36];
	add.f32 	%f355, %f355, %f115;
$L__BB0_35:
	and.b32  	%r246, %r125, 2147483632;
	add.s32 	%r244, %r244, 16;
	shl.b32 	%r133, %r125, 4;
	add.s32 	%r243, %r243, %r133;
	add.s32 	%r242, %r242, %r133;
	add.s32 	%r241, %r241, %r133;
	add.s32 	%r240, %r240, %r133;
	add.s32 	%r239, %r239, %r133;
	add.s32 	%r238, %r238, %r133;
	add.s32 	%r237, %r237, %r133;
	add.s32 	%r236, %r236, %r133;
	add.s32 	%r235, %r235, %r133;
	add.s32 	%r234, %r234, %r133;
	add.s32 	%r233, %r233, %r133;
	add.s32 	%r232, %r232, %r133;
	add.s32 	%r231, %r231, %r133;
	add.s32 	%r230, %r230, %r133;
	add.s32 	%r229, %r229, %r133;
	add.s32 	%r228, %r228, %r133;
	setp.ne.s32 	%p19, %r244, 0;
	@%p19 bra 	$L__BB0_3;
$L__BB0_36:
	setp.eq.s32 	%p20, %r6, 0;
	@%p20 bra 	$L__BB0_71;
	and.b32  	%r59, %r125, 7;
	setp.lt.u32 	%p21, %r6, 8;
	@%p21 bra 	$L__BB0_55;
	setp.ge.u32 	%p22, %r5, %r125;
	@%p22 bra 	$L__BB0_40;
	mad.lo.s32 	%r134, %r246, %r125, %r5;
	mul.wide.u32 	%rd37, %r134, 4;
	add.s64 	%rd38, %rd2, %rd37;
	ld.global.f32 	%f117, [%rd38];
	add.f32 	%f355, %f355, %f117;
$L__BB0_40:
	setp.ge.u32 	%p23, %r5, %r125;
	@%p23 bra 	$L__BB0_42;
	mad.lo.s32 	%r135, %r125, %r246, %r125;
	add.s32 	%r136, %r135, %r5;
	mul.wide.u32 	%rd39, %r136, 4;
	add.s64 	%rd40, %rd2, %rd39;
	ld.global.f32 	%f118, [%rd40];
	add.f32 	%f355, %f355, %f118;
$L__BB0_42:
	setp.ge.u32 	%p24, %r5, %r125;
	@%p24 bra 	$L__BB0_44;
	add.s32 	%r137, %r246, 2;
	mad.lo.s32 	%r138, %r137, %r125, %r5;
	mul.wide.u32 	%rd41, %r138, 4;
	add.s64 	%rd42, %rd2, %rd41;
	ld.global.f32 	%f119, [%rd42];
	add.f32 	%f355, %f355, %f119;
$L__BB0_44:
	setp.ge.u32 	%p25, %r5, %r125;
	@%p25 bra 	$L__BB0_46;
	add.s32 	%r139, %r246, 3;
	mad.lo.s32 	%r140, %r139, %r125, %r5;
	mul.wide.u32 	%rd43, %r140, 4;
	add.s64 	%rd44, %rd2, %rd43;
	ld.global.f32 	%f120, [%rd44];
	add.f32 	%f355, %f355, %f120;
$L__BB0_46:
	setp.ge.u32 	%p26, %r5, %r125;
	@%p26 bra 	$L__BB0_48;
	add.s32 	%r141, %r246, 4;
	mad.lo.s32 	%r142, %r141, %r125, %r5;
	mul.wide.u32 	%rd45, %r142, 4;
	add.s64 	%rd46, %rd2, %rd45;
	ld.global.f32 	%f121, [%rd46];
	add.f32 	%f355, %f355, %f121;
$L__BB0_48:
	setp.ge.u32 	%p27, %r5, %r125;
	@%p27 bra 	$L__BB0_50;
	add.s32 	%r143, %r246, 5;
	mad.lo.s32 	%r144, %r143, %r125, %r5;
	mul.wide.u32 	%rd47, %r144, 4;
	add.s64 	%rd48, %rd2, %rd47;
	ld.global.f32 	%f122, [%rd48];
	add.f32 	%f355, %f355, %f122;
$L__BB0_50:
	setp.ge.u32 	%p28, %r5, %r125;
	@%p28 bra 	$L__BB0_52;
	add.s32 	%r145, %r246, 6;
	mad.lo.s32 	%r146, %r145, %r125, %r5;
	mul.wide.u32 	%rd49, %r146, 4;
	add.s64 	%rd50, %rd2, %rd49;
	ld.global.f32 	%f123, [%rd50];
	add.f32 	%f355, %f355, %f123;
$L__BB0_52:
	setp.ge.u32 	%p29, %r5, %r125;
	@%p29 bra 	$L__BB0_54;
	add.s32 	%r147, %r246, 7;
	mad.lo.s32 	%r148, %r147, %r125, %r5;
	mul.wide.u32 	%rd51, %r148, 4;
	add.s64 	%rd52, %rd2, %rd51;
	ld.global.f32 	%f124, [%rd52];
	add.f32 	%f355, %f355, %f124;
$L__BB0_54:
	add.s32 	%r246, %r246, 8;
$L__BB0_55:
	setp.eq.s32 	%p30, %r59, 0;
	@%p30 bra 	$L__BB0_71;
	and.b32  	%r62, %r125, 3;
	setp.lt.u32 	%p31, %r59, 4;
	@%p31 bra 	$L__BB0_66;
	setp.ge.u32 	%p32, %r5, %r125;
	@%p32 bra 	$L__BB0_59;
	mad.lo.s32 	%r149, %r246, %r125, %r5;
	mul.wide.u32 	%rd53, %r149, 4;
	add.s64 	%rd54, %rd2, %rd53;
	ld.global.f32 	%f126, [%rd54];
	add.f32 	%f355, %f355, %f126;
$L__BB0_59:
	setp.ge.u32 	%p33, %r5, %r125;
	@%p33 bra 	$L__BB0_61;
	mad.lo.s32 	%r150, %r125, %r246, %r125;
	add.s32 	%r151, %r150, %r5;
	mul.wide.u32 	%rd55, %r151, 4;
	add.s64 	%rd56, %rd2, %rd55;
	ld.global.f32 	%f127, [%rd56];
	add.f32 	%f355, %f355, %f127;
$L__BB0_61:
	setp.ge.u32 	%p34, %r5, %r125;
	@%p34 bra 	$L__BB0_63;
	add.s32 	%r152, %r246, 2;
	mad.lo.s32 	%r153, %r152, %r125, %r5;
	mul.wide.u32 	%rd57, %r153, 4;
	add.s64 	%rd58, %rd2, %rd57;
	ld.global.f32 	%f128, [%rd58];
	add.f32 	%f355, %f355, %f128;
$L__BB0_63:
	setp.ge.u32 	%p35, %r5, %r125;
	@%p35 bra 	$L__BB0_65;
	add.s32 	%r154, %r246, 3;
	mad.lo.s32 	%r155, %r154, %r125, %r5;
	mul.wide.u32 	%rd59, %r155, 4;
	add.s64 	%rd60, %rd2, %rd59;
	ld.global.f32 	%f129, [%rd60];
	add.f32 	%f355, %f355, %f129;
$L__BB0_65:
	add.s32 	%r246, %r246, 4;
$L__BB0_66:
	setp.eq.s32 	%p36, %r62, 0;
	@%p36 bra 	$L__BB0_71;
	mad.lo.s32 	%r249, %r246, %r125, %r5;
	neg.s32 	%r248, %r62;
$L__BB0_68:
	.pragma "nounroll";
	setp.ge.u32 	%p37, %r5, %r125;
	@%p37 bra 	$L__BB0_70;
	mul.wide.u32 	%rd61, %r249, 4;
	add.s64 	%rd62, %rd2, %rd61;
	ld.global.f32 	%f130, [%rd62];
	add.f32 	%f355, %f355, %f130;
$L__BB0_70:
	add.s32 	%r249, %r249, %r125;
	add.s32 	%r248, %r248, 1;
	setp.ne.s32 	%p38, %r248, 0;
	@%p38 bra 	$L__BB0_68;
$L__BB0_71:
	setp.lt.s32 	%p39, %r125, 1;
	cvt.rn.f32.s32 	%f68, %r125;
	div.rn.f32 	%f69, %f355, %f68;
	mov.f32 	%f395, 0f00000000;
	@%p39 bra 	$L__BB0_92;
	mul.lo.s32 	%r71, %r3, %r2;
	add.s32 	%r72, %r71, %r1;
	setp.eq.s32 	%p40, %r125, 1;
	mov.b32 	%r253, 0;
	mov.f32 	%f395, 0f00000000;
	@%p40 bra 	$L__BB0_85;
	and.b32  	%r253, %r125, 2147483646;
	neg.s32 	%r252, %r253;
	add.s32 	%r157, %r1, %r125;
	add.s32 	%r251, %r157, %r71;
	shl.b32 	%r76, %r125, 1;
	mov.f32 	%f395, 0f00000000;
	mov.u32 	%r250, %r72;
$L__BB0_74:
	mul.wide.u32 	%rd63, %r250, 4;
	add.s64 	%rd64, %rd2, %rd63;
	ld.global.f32 	%f136, [%rd64];
	sub.f32 	%f71, %f136, %f69;
	abs.f32 	%f72, %f71;
	setp.eq.f32 	%p41, %f71, 0f3F800000;
	mov.f32 	%f393, 0f3F800000;
	@%p41 bra 	$L__BB0_79;
	setp.num.f32 	%p42, %f72, %f72;
	@%p42 bra 	$L__BB0_77;
	mov.f32 	%f192, 0f40000000;
	add.rn.f32 	%f393, %f71, %f192;
	bra.uni 	$L__BB0_79;
$L__BB0_77:
	setp.lt.f32 	%p43, %f72, 0f00800000;
	mul.f32 	%f137, %f72, 0f4B800000;
	selp.f32 	%f138, %f137, %f72, %p43;
	mov.b32 	%r158, %f138;
	add.s32 	%r159, %r158, -1060439283;
	and.b32  	%r160, %r159, -8388608;
	sub.s32 	%r161, %r158, %r160;
	mov.b32 	%f139, %r161;
	cvt.rn.f32.s32 	%f140, %r160;
	selp.f32 	%f141, 0fC1C00000, 0f00000000, %p43;
	fma.rn.f32 	%f142, %f140, 0f34000000, %f141;
	add.f32 	%f143, %f139, 0fBF800000;
	add.f32 	%f144, %f139, 0f3F800000;
	rcp.approx.ftz.f32 	%f145, %f144;
	add.f32 	%f146, %f143, %f143;
	mul.f32 	%f147, %f146, %f145;
	mul.f32 	%f148, %f147, %f147;
	neg.f32 	%f149, %f147;
	sub.f32 	%f150, %f143, %f147;
	add.f32 	%f151, %f150, %f150;
	fma.rn.f32 	%f152, %f149, %f143, %f151;
	mul.rn.f32 	%f153, %f145, %f152;
	fma.rn.f32 	%f154, %f148, 0f3A2C32E4, 0f3B52E7DB;
	fma.rn.f32 	%f155, %f154, %f148, 0f3C93BB73;
	fma.rn.f32 	%f156, %f155, %f148, 0f3DF6384F;
	mul.rn.f32 	%f157, %f156, %f148;
	fma.rn.f32 	%f158, %f147, 0f3FB8AA3B, %f142;
	mul.f32 	%f159, %f157, 0f40400000;
	sub.f32 	%f160, %f142, %f158;
	fma.rn.f32 	%f161, %f147, 0f3FB8AA3B, %f160;
	fma.rn.f32 	%f162, %f153, 0f3FB8AA3B, %f161;
	fma.rn.f32 	%f163, %f147, 0f32A55E34, %f162;
	fma.rn.f32 	%f164, %f159, %f153, %f163;
	fma.rn.f32 	%f165, %f157, %f147, %f164;
	add.rn.f32 	%f166, %f158, %f165;
	mov.f32 	%f167, 0f40000000;
	mul.rn.f32 	%f168, %f166, %f167;
	cvt.rni.f32.f32 	%f169, %f168;
	sub.f32 	%f170, %f168, %f169;
	neg.f32 	%f171, %f168;
	fma.rn.f32 	%f172, %f166, 0f40000000, %f171;
	neg.f32 	%f173, %f158;
	add.rn.f32 	%f174, %f166, %f173;
	neg.f32 	%f175, %f174;
	add.rn.f32 	%f176, %f165, %f175;
	fma.rn.f32 	%f177, %f176, 0f40000000, %f172;
	add.f32 	%f178, %f170, %f177;
	setp.gt.f32 	%p44, %f169, 0f00000000;
	selp.b32 	%r162, 0, -2097152000, %p44;
	setp.neu.f32 	%p45, %f71, 0f00000000;
	setp.neu.f32 	%p46, %f72, 0f7F800000;
	setp.lt.f32 	%p47, %f168, 0f00000000;
	selp.f32 	%f179, 0f00000000, 0f7F800000, %p47;
	abs.f32 	%f180, %f168;
	setp.gt.f32 	%p48, %f180, 0f43180000;
	cvt.rzi.s32.f32 	%r163, %f169;
	shl.b32 	%r164, %r163, 23;
	sub.s32 	%r165, %r164, %r162;
	mov.b32 	%f181, %r165;
	add.s32 	%r166, %r162, 2130706432;
	mov.b32 	%f182, %r166;
	fma.rn.f32 	%f183, %f178, 0f391FCB8E, 0f3AAF85ED;
	fma.rn.f32 	%f184, %f183, %f178, 0f3C1D9856;
	fma.rn.f32 	%f185, %f184, %f178, 0f3D6357BB;
	fma.rn.f32 	%f186, %f185, %f178, 0f3E75FDEC;
	fma.rn.f32 	%f187, %f186, %f178, 0f3F317218;
	fma.rn.f32 	%f188, %f187, %f178, 0f3F800000;
	mul.f32 	%f189, %f188, %f182;
	mul.f32 	%f190, %f189, %f181;
	selp.f32 	%f393, %f179, %f190, %p48;
	and.pred  	%p49, %p45, %p46;
	@%p49 bra 	$L__BB0_79;
	add.f32 	%f191, %f71, %f71;
	mov.b32 	%r167, %f191;
	and.b32  	%r168, %r167, 2147483647;
	mov.b32 	%f393, %r168;
$L__BB0_79:
	add.f32 	%f77, %f395, %f393;
	mul.wide.u32 	%rd65, %r251, 4;
	add.s64 	%rd66, %rd2, %rd65;
	ld.global.f32 	%f194, [%rd66];
	sub.f32 	%f78, %f194, %f69;
	abs.f32 	%f79, %f78;
	setp.eq.f32 	%p50, %f78, 0f3F800000;
	mov.f32 	%f394, 0f3F800000;
	@%p50 bra 	$L__BB0_84;
	setp.nan.f32 	%p51, %f79, %f79;
	@%p51 bra 	$L__BB0_83;
	setp.lt.f32 	%p52, %f79, 0f00800000;
	mul.f32 	%f195, %f79, 0f4B800000;
	selp.f32 	%f196, %f195, %f79, %p52;
	mov.b32 	%r169, %f196;
	add.s32 	%r170, %r169, -1060439283;
	and.b32  	%r171, %r170, -8388608;
	sub.s32 	%r172, %r169, %r171;
	mov.b32 	%f197, %r172;
	cvt.rn.f32.s32 	%f198, %r171;
	selp.f32 	%f199, 0fC1C00000, 0f00000000, %p52;
	fma.rn.f32 	%f200, %f198, 0f34000000, %f199;
	add.f32 	%f201, %f197, 0fBF800000;
	add.f32 	%f202, %f197, 0f3F800000;
	rcp.approx.ftz.f32 	%f203, %f202;
	add.f32 	%f204, %f201, %f201;
	mul.f32 	%f205, %f204, %f203;
	mul.f32 	%f206, %f205, %f205;
	neg.f32 	%f207, %f205;
	sub.f32 	%f208, %f201, %f205;
	add.f32 	%f209, %f208, %f208;
	fma.rn.f32 	%f210, %f207, %f201, %f209;
	mul.rn.f32 	%f211, %f203, %f210;
	fma.rn.f32 	%f212, %f206, 0f3A2C32E4, 0f3B52E7DB;
	fma.rn.f32 	%f213, %f212, %f206, 0f3C93BB73;
	fma.rn.f32 	%f214, %f213, %f206, 0f3DF6384F;
	mul.rn.f32 	%f215, %f214, %f206;
	fma.rn.f32 	%f216, %f205, 0f3FB8AA3B, %f200;
	mul.f32 	%f217, %f215, 0f40400000;
	sub.f32 	%f218, %f200, %f216;
	fma.rn.f32 	%f219, %f205, 0f3FB8AA3B, %f218;
	fma.rn.f32 	%f220, %f211, 0f3FB8AA3B, %f219;
	fma.rn.f32 	%f221, %f205, 0f32A55E34, %f220;
	fma.rn.f32 	%f222, %f217, %f211, %f221;
	fma.rn.f32 	%f223, %f215, %f205, %f222;
	add.rn.f32 	%f224, %f216, %f223;
	mov.f32 	%f225, 0f40000000;
	mul.rn.f32 	%f226, %f224, %f225;
	cvt.rni.f32.f32 	%f227, %f226;
	sub.f32 	%f228, %f226, %f227;
	neg.f32 	%f229, %f226;
	fma.rn.f32 	%f230, %f224, 0f40000000, %f229;
	neg.f32 	%f231, %f216;
	add.rn.f32 	%f232, %f224, %f231;
	neg.f32 	%f233, %f232;
	add.rn.f32 	%f234, %f223, %f233;
	fma.rn.f32 	%f235, %f234, 0f40000000, %f230;
	add.f32 	%f236, %f228, %f235;
	setp.gt.f32 	%p53, %f227, 0f00000000;
	selp.b32 	%r173, 0, -2097152000, %p53;
	setp.neu.f32 	%p54, %f78, 0f00000000;
	setp.neu.f32 	%p55, %f79, 0f7F800000;
	setp.lt.f32 	%p56, %f226, 0f00000000;
	selp.f32 	%f237, 0f00000000, 0f7F800000, %p56;
	abs.f32 	%f238, %f226;
	setp.gt.f32 	%p57, %f238, 0f43180000;
	cvt.rzi.s32.f32 	%r174, %f227;
	shl.b32 	%r175, %r174, 23;
	sub.s32 	%r176, %r175, %r173;
	mov.b32 	%f239, %r176;
	add.s32 	%r177, %r173, 2130706432;
	mov.b32 	%f240, %r177;
	fma.rn.f32 	%f241, %f236, 0f391FCB8E, 0f3AAF85ED;
	fma.rn.f32 	%f242, %f241, %f236, 0f3C1D9856;
	fma.rn.f32 	%f243, %f242, %f236, 0f3D6357BB;
	fma.rn.f32 	%f244, %f243, %f236, 0f3E75FDEC;
	fma.rn.f32 	%f245, %f244, %f236, 0f3F317218;
	fma.rn.f32 	%f246, %f245, %f236, 0f3F800000;
	mul.f32 	%f247, %f246, %f240;
	mul.f32 	%f248, %f247, %f239;
	selp.f32 	%f394, %f237, %f248, %p57;
	and.pred  	%p58, %p54, %p55;
	@%p58 bra 	$L__BB0_84;
	add.f32 	%f249, %f78, %f78;
	mov.b32 	%r178, %f249;
	and.b32  	%r179, %r178, 2147483647;
	mov.b32 	%f394, %r179;
	bra.uni 	$L__BB0_84;
$L__BB0_83:
	mov.f32 	%f250, 0f40000000;
	add.rn.f32 	%f394, %f78, %f250;
$L__BB0_84:
	add.f32 	%f395, %f77, %f394;
	add.s32 	%r252, %r252, 2;
	add.s32 	%r251, %r251, %r76;
	add.s32 	%r250, %r250, %r76;
	setp.ne.s32 	%p59, %r252, 0;
	@%p59 bra 	$L__BB0_74;
$L__BB0_85:
	and.b32  	%r180, %r125, 1;
	setp.eq.b32 	%p60, %r180, 1;
	not.pred 	%p61, %p60;
	@%p61 bra 	$L__BB0_92;
	mad.lo.s32 	%r181, %r253, %r125, %r72;
	mul.wide.u32 	%rd67, %r181, 4;
	add.s64 	%rd68, %rd2, %rd67;
	ld.global.f32 	%f252, [%rd68];
	sub.f32 	%f87, %f252, %f69;
	abs.f32 	%f88, %f87;
	setp.eq.f32 	%p62, %f87, 0f3F800000;
	mov.f32 	%f397, 0f3F800000;
	@%p62 bra 	$L__BB0_91;
	setp.nan.f32 	%p63, %f88, %f88;
	@%p63 bra 	$L__BB0_90;
	setp.lt.f32 	%p64, %f88, 0f00800000;
	mul.f32 	%f253, %f88, 0f4B800000;
	selp.f32 	%f254, %f253, %f88, %p64;
	mov.b32 	%r182, %f254;
	add.s32 	%r183, %r182, -1060439283;
	and.b32  	%r184, %r183, -8388608;
	sub.s32 	%r185, %r182, %r184;
	mov.b32 	%f255, %r185;
	cvt.rn.f32.s32 	%f256, %r184;
	selp.f32 	%f257, 0fC1C00000, 0f00000000, %p64;
	fma.rn.f32 	%f258, %f256, 0f34000000, %f257;
	add.f32 	%f259, %f255, 0fBF800000;
	add.f32 	%f260, %f255, 0f3F800000;
	rcp.approx.ftz.f32 	%f261, %f260;
	add.f32 	%f262, %f259, %f259;
	mul.f32 	%f263, %f262, %f261;
	mul.f32 	%f264, %f263, %f263;
	neg.f32 	%f265, %f263;
	sub.f32 	%f266, %f259, %f263;
	add.f32 	%f267, %f266, %f266;
	fma.rn.f32 	%f268, %f265, %f259, %f267;
	mul.rn.f32 	%f269, %f261, %f268;
	fma.rn.f32 	%f270, %f264, 0f3A2C32E4, 0f3B52E7DB;
	fma.rn.f32 	%f271, %f270, %f264, 0f3C93BB73;
	fma.rn.f32 	%f272, %f271, %f264, 0f3DF6384F;
	mul.rn.f32 	%f273, %f272, %f264;
	fma.rn.f32 	%f274, %f263, 0f3FB8AA3B, %f258;
	mul.f32 	%f275, %f273, 0f40400000;
	sub.f32 	%f276, %f258, %f274;
	fma.rn.f32 	%f277, %f263, 0f3FB8AA3B, %f276;
	fma.rn.f32 	%f278, %f269, 0f3FB8AA3B, %f277;
	fma.rn.f32 	%f279, %f263, 0f32A55E34, %f278;
	fma.rn.f32 	%f280, %f275, %f269, %f279;
	fma.rn.f32 	%f281, %f273, %f263, %f280;
	add.rn.f32 	%f282, %f274, %f281;
	mov.f32 	%f283, 0f40000000;
	mul.rn.f32 	%f284, %f282, %f283;
	cvt.rni.f32.f32 	%f285, %f284;
	sub.f32 	%f286, %f284, %f285;
	neg.f32 	%f287, %f284;
	fma.rn.f32 	%f288, %f282, 0f40000000, %f287;
	neg.f32 	%f289, %f274;
	add.rn.f32 	%f290, %f282, %f289;
	neg.f32 	%f291, %f290;
	add.rn.f32 	%f292, %f281, %f291;
	fma.rn.f32 	%f293, %f292, 0f40000000, %f288;
	add.f32 	%f294, %f286, %f293;
	setp.gt.f32 	%p65, %f285, 0f00000000;
	selp.b32 	%r186, 0, -2097152000, %p65;
	setp.neu.f32 	%p66, %f87, 0f00000000;
	setp.neu.f32 	%p67, %f88, 0f7F800000;
	setp.lt.f32 	%p68, %f284, 0f00000000;
	selp.f32 	%f295, 0f00000000, 0f7F800000, %p68;
	abs.f32 	%f296, %f284;
	setp.gt.f32 	%p69, %f296, 0f43180000;
	cvt.rzi.s32.f32 	%r187, %f285;
	shl.b32 	%r188, %r187, 23;
	sub.s32 	%r189, %r188, %r186;
	mov.b32 	%f297, %r189;
	add.s32 	%r190, %r186, 2130706432;
	mov.b32 	%f298, %r190;
	fma.rn.f32 	%f299, %f294, 0f391FCB8E, 0f3AAF85ED;
	fma.rn.f32 	%f300, %f299, %f294, 0f3C1D9856;
	fma.rn.f32 	%f301, %f300, %f294, 0f3D6357BB;
	fma.rn.f32 	%f302, %f301, %f294, 0f3E75FDEC;
	fma.rn.f32 	%f303, %f302, %f294, 0f3F317218;
	fma.rn.f32 	%f304, %f303, %f294, 0f3F800000;
	mul.f32 	%f305, %f304, %f298;
	mul.f32 	%f306, %f305, %f297;
	selp.f32 	%f397, %f295, %f306, %p69;
	and.pred  	%p70, %p66, %p67;
	@%p70 bra 	$L__BB0_91;
	add.f32 	%f307, %f87, %f87;
	mov.b32 	%r191, %f307;
	and.b32  	%r192, %r191, 2147483647;
	mov.b32 	%f397, %r192;
	bra.uni 	$L__BB0_91;
$L__BB0_90:
	mov.f32 	%f308, 0f40000000;
	add.rn.f32 	%f397, %f87, %f308;
$L__BB0_91:
	add.f32 	%f395, %f395, %f397;
$L__BB0_92:
	setp.lt.s32 	%p71, %r125, 1;
	div.rn.f32 	%f95, %f395, %f68;
	@%p71 bra 	$L__BB0_148;
	mul.lo.s32 	%r84, %r3, %r2;
	add.s32 	%r85, %r84, %r1;
	add.s32 	%r194, %r125, -1;
	and.b32  	%r86, %r125, 7;
	setp.lt.u32 	%p72, %r194, 7;
	mov.b32 	%r264, 0;
	@%p72 bra 	$L__BB0_120;
	and.b32  	%r264, %r125, 2147483640;
	neg.s32 	%r262, %r264;
	mad.lo.s32 	%r261, %r125, 7, %r85;
	shl.b32 	%r90, %r125, 3;
	mad.lo.s32 	%r260, %r125, 6, %r85;
	mad.lo.s32 	%r259, %r125, 5, %r85;
	shl.b32 	%r195, %r125, 2;
	add.s32 	%r258, %r85, %r195;
	mad.lo.s32 	%r257, %r125, 3, %r85;
	shl.b32 	%r196, %r125, 1;
	add.s32 	%r256, %r85, %r196;
	add.s32 	%r197, %r1, %r125;
	add.s32 	%r254, %r197, %r84;
	mov.u32 	%r255, %r85;
$L__BB0_95:
	.pragma "nounroll";
	setp.neu.f32 	%p73, %f95, 0f00000000;
	@%p73 bra 	$L__BB0_97;
	mul.wide.u32 	%rd72, %r255, 4;
	add.s64 	%rd73, %rd1, %rd72;
	mov.b32 	%r198, 0;
	st.global.u32 	[%rd73], %r198;
	bra.uni 	$L__BB0_98;
$L__BB0_97:
	mul.wide.u32 	%rd69, %r255, 4;
	add.s64 	%rd70, %rd2, %rd69;
	ld.global.f32 	%f309, [%rd70];
	sub.f32 	%f310, %f309, %f69;
	div.rn.f32 	%f311, %f310, %f95;
	add.s64 	%rd71, %rd1, %rd69;
	st.global.f32 	[%rd71], %f311;
$L__BB0_98:
	setp.eq.f32 	%p74, %f95, 0f00000000;
	@%p74 bra 	$L__BB0_100;
	mul.wide.u32 	%rd74, %r254, 4;
	add.s64 	%rd75, %rd2, %rd74;
	ld.global.f32 	%f312, [%rd75];
	sub.f32 	%f313, %f312, %f69;
	div.rn.f32 	%f314, %f313, %f95;
	add.s64 	%rd76, %rd1, %rd74;
	st.global.f32 	[%rd76], %f314;
	bra.uni 	$L__BB0_101;
$L__BB0_100:
	mul.wide.u32 	%rd77, %r254, 4;
	add.s64 	%rd78, %rd1, %rd77;
	mov.b32 	%r199, 0;
	st.global.u32 	[%rd78], %r199;
$L__BB0_101:
	setp.eq.f32 	%p75, %f95, 0f00000000;
	@%p75 bra 	$L__BB0_103;
	mul.wide.u32 	%rd79, %r256, 4;
	add.s64 	%rd80, %rd2, %rd79;
	ld.global.f32 	%f315, [%rd80];
	sub.f32 	%f316, %f315, %f69;
	div.rn.f32 	%f317, %f316, %f95;
	add.s64 	%rd81, %rd1, %rd79;
	st.global.f32 	[%rd81], %f317;
	bra.uni 	$L__BB0_104;
$L__BB0_103:
	mul.wide.u32 	%rd82, %r256, 4;
	add.s64 	%rd83, %rd1, %rd82;
	mov.b32 	%r200, 0;
	st.global.u32 	[%rd83], %r200;
$L__BB0_104:
	setp.eq.f32 	%p76, %f95, 0f00000000;
	@%p76 bra 	$L__BB0_106;
	mul.wide.u32 	%rd84, %r257, 4;
	add.s64 	%rd85, %rd2, %rd84;
	ld.global.f32 	%f318, [%rd85];
	sub.f32 	%f319, %f318, %f69;
	div.rn.f32 	%f320, %f319, %f95;
	add.s64 	%rd86, %rd1, %rd84;
	st.global.f32 	[%rd86], %f320;
	bra.uni 	$L__BB0_107;
$L__BB0_106:
	mul.wide.u32 	%rd87, %r257, 4;
	add.s64 	%rd88, %rd1, %rd87;
	mov.b32 	%r201, 0;
	st.global.u32 	[%rd88], %r201;
$L__BB0_107:
	setp.eq.f32 	%p77, %f95, 0f00000000;
	@%p77 bra 	$L__BB0_109;
	mul.wide.u32 	%rd89, %r258, 4;
	add.s64 	%rd90, %rd2, %rd89;
	ld.global.f32 	%f321, [%rd90];
	sub.f32 	%f322, %f321, %f69;
	div.rn.f32 	%f323, %f322, %f95;
	add.s64 	%rd91, %rd1, %rd89;
	st.global.f32 	[%rd91], %f323;
	bra.uni 	$L__BB0_110;
$L__BB0_109:
	mul.wide.u32 	%rd92, %r258, 4;
	add.s64 	%rd93, %rd1, %rd92;
	mov.b32 	%r202, 0;
	st.global.u32 	[%rd93], %r202;
$L__BB0_110:
	setp.eq.f32 	%p78, %f95, 0f00000000;
	@%p78 bra 	$L__BB0_112;
	mul.wide.u32 	%rd94, %r259, 4;
	add.s64 	%rd95, %rd2, %rd94;
	ld.global.f32 	%f324, [%rd95];
	sub.f32 	%f325, %f324, %f69;
	div.rn.f32 	%f326, %f325, %f95;
	add.s64 	%rd96, %rd1, %rd94;
	st.global.f32 	[%rd96], %f326;
	bra.uni 	$L__BB0_113;
$L__BB0_112:
	mul.wide.u32 	%rd97, %r259, 4;
	add.s64 	%rd98, %rd1, %rd97;
	mov.b32 	%r203, 0;
	st.global.u32 	[%rd98], %r203;
$L__BB0_113:
	setp.eq.f32 	%p79, %f95, 0f00000000;
	@%p79 bra 	$L__BB0_115;
	mul.wide.u32 	%rd99, %r260, 4;
	add.s64 	%rd100, %rd2, %rd99;
	ld.global.f32 	%f327, [%rd100];
	sub.f32 	%f328, %f327, %f69;
	div.rn.f32 	%f329, %f328, %f95;
	add.s64 	%rd101, %rd1, %rd99;
	st.global.f32 	[%rd101], %f329;
	bra.uni 	$L__BB0_116;
$L__BB0_115:
	mul.wide.u32 	%rd102, %r260, 4;
	add.s64 	%rd103, %rd1, %rd102;
	mov.b32 	%r204, 0;
	st.global.u32 	[%rd103], %r204;
$L__BB0_116:
	setp.eq.f32 	%p80, %f95, 0f00000000;
	@%p80 bra 	$L__BB0_118;
	mul.wide.u32 	%rd104, %r261, 4;
	add.s64 	%rd105, %rd2, %rd104;
	ld.global.f32 	%f330, [%rd105];
	sub.f32 	%f331, %f330, %f69;
	div.rn.f32 	%f332, %f331, %f95;
	add.s64 	%rd106, %rd1, %rd104;
	st.global.f32 	[%rd106], %f332;
	bra.uni 	$L__BB0_119;
$L__BB0_118:
	mul.wide.u32 	%rd107, %r261, 4;
	add.s64 	%rd108, %rd1, %rd107;
	mov.b32 	%r205, 0;
	st.global.u32 	[%rd108], %r205;
$L__BB0_119:
	add.s32 	%r262, %r262, 8;
	add.s32 	%r261, %r261, %r90;
	add.s32 	%r260, %r260, %r90;
	add.s32 	%r259, %r259, %r90;
	add.s32 	%r258, %r258, %r90;
	add.s32 	%r257, %r257, %r90;
	add.s32 	%r256, %r256, %r90;
	add.s32 	%r255, %r255, %r90;
	add.s32 	%r254, %r254, %r90;
	setp.ne.s32 	%p81, %r262, 0;
	@%p81 bra 	$L__BB0_95;
$L__BB0_120:
	setp.eq.s32 	%p82, %r86, 0;
	@%p82 bra 	$L__BB0_148;
	and.b32  	%r116, %r125, 3;
	setp.lt.u32 	%p83, %r86, 4;
	@%p83 bra 	$L__BB0_135;
	setp.eq.f32 	%p84, %f95, 0f00000000;
	@%p84 bra 	$L__BB0_124;
	mad.lo.s32 	%r206, %r264, %r125, %r85;
	mul.wide.u32 	%rd109, %r206, 4;
	add.s64 	%rd110, %rd2, %rd109;
	ld.global.f32 	%f333, [%rd110];
	sub.f32 	%f334, %f333, %f69;
	div.rn.f32 	%f335, %f334, %f95;
	add.s64 	%rd111, %rd1, %rd109;
	st.global.f32 	[%rd111], %f335;
	bra.uni 	$L__BB0_125;
$L__BB0_124:
	mad.lo.s32 	%r207, %r264, %r125, %r85;
	mul.wide.u32 	%rd112, %r207, 4;
	add.s64 	%rd113, %rd1, %rd112;
	mov.b32 	%r208, 0;
	st.global.u32 	[%rd113], %r208;
$L__BB0_125:
	setp.eq.f32 	%p85, %f95, 0f00000000;
	add.s32 	%r117, %r264, 1;
	@%p85 bra 	$L__BB0_127;
	mad.lo.s32 	%r209, %r117, %r125, %r85;
	mul.wide.u32 	%rd114, %r209, 4;
	add.s64 	%rd115, %rd2, %rd114;
	ld.global.f32 	%f336, [%rd115];
	sub.f32 	%f337, %f336, %f69;
	div.rn.f32 	%f338, %f337, %f95;
	add.s64 	%rd116, %rd1, %rd114;
	st.global.f32 	[%rd116], %f338;
	bra.uni 	$L__BB0_128;
$L__BB0_127:
	mad.lo.s32 	%r210, %r117, %r125, %r85;
	mul.wide.u32 	%rd117, %r210, 4;
	add.s64 	%rd118, %rd1, %rd117;
	mov.b32 	%r211, 0;
	st.global.u32 	[%rd118], %r211;
$L__BB0_128:
	setp.eq.f32 	%p86, %f95, 0f00000000;
	add.s32 	%r118, %r264, 2;
	@%p86 bra 	$L__BB0_130;
	mad.lo.s32 	%r212, %r118, %r125, %r85;
	mul.wide.u32 	%rd119, %r212, 4;
	add.s64 	%rd120, %rd2, %rd119;
	ld.global.f32 	%f339, [%rd120];
	sub.f32 	%f340, %f339, %f69;
	div.rn.f32 	%f341, %f340, %f95;
	add.s64 	%rd121, %rd1, %rd119;
	st.global.f32 	[%rd121], %f341;
	bra.uni 	$L__BB0_131;
$L__BB0_130:
	mad.lo.s32 	%r213, %r118, %r125, %r85;
	mul.wide.u32 	%rd122, %r213, 4;
	add.s64 	%rd123, %rd1, %rd122;
	mov.b32 	%r214, 0;
	st.global.u32 	[%rd123], %r214;
$L__BB0_131:
	setp.eq.f32 	%p87, %f95, 0f00000000;
	add.s32 	%r119, %r264, 3;
	@%p87 bra 	$L__BB0_133;
	mad.lo.s32 	%r215, %r119, %r125, %r85;
	mul.wide.u32 	%rd124, %r215, 4;
	add.s64 	%rd125, %rd2, %rd124;
	ld.global.f32 	%f342, [%rd125];
	sub.f32 	%f343, %f342, %f69;
	div.rn.f32 	%f344, %f343, %f95;
	add.s64 	%rd126, %rd1, %rd124;
	st.global.f32 	[%rd126], %f344;
	bra.uni 	$L__BB0_134;
$L__BB0_133:
	mad.lo.s32 	%r216, %r119, %r125, %r85;
	mul.wide.u32 	%rd127, %r216, 4;
	add.s64 	%rd128, %rd1, %rd127;
	mov.b32 	%r217, 0;
	st.global.u32 	[%rd128], %r217;
$L__BB0_134:
	add.s32 	%r264, %r264, 4;
$L__BB0_135:
	setp.eq.s32 	%p88, %r116, 0;
	@%p88 bra 	$L__BB0_148;
	setp.eq.s32 	%p89, %r116, 1;
	@%p89 bra 	$L__BB0_144;
	setp.eq.f32 	%p90, %f95, 0f00000000;
	@%p90 bra 	$L__BB0_139;
	mad.lo.s32 	%r218, %r264, %r125, %r85;
	mul.wide.u32 	%rd129, %r218, 4;
	add.s64 	%rd130, %rd2, %rd129;
	ld.global.f32 	%f345, [%rd130];
	sub.f32 	%f346, %f345, %f69;
	div.rn.f32 	%f347, %f346, %f95;
	add.s64 	%rd131, %rd1, %rd129;
	st.global.f32 	[%rd131], %f347;
	bra.uni 	$L__BB0_140;
$L__BB0_139:
	mad.lo.s32 	%r219, %r264, %r125, %r85;
	mul.wide.u32 	%rd132, %r219, 4;
	add.s64 	%rd133, %rd1, %rd132;
	mov.b32 	%r220, 0;
	st.global.u32 	[%rd133], %r220;
$L__BB0_140:
	setp.eq.f32 	%p91, %f95, 0f00000000;
	add.s32 	%r122, %r264, 1;
	@%p91 bra 	$L__BB0_142;
	mad.lo.s32 	%r221, %r122, %r125, %r85;
	mul.wide.u32 	%rd134, %r221, 4;
	add.s64 	%rd135, %rd2, %rd134;
	ld.global.f32 	%f348, [%rd135];
	sub.f32 	%f349, %f348, %f69;
	div.rn.f32 	%f350, %f349, %f95;
	add.s64 	%rd136, %rd1, %rd134;
	st.global.f32 	[%rd136], %f350;
	bra.uni 	$L__BB0_143;
$L__BB0_142:
	mad.lo.s32 	%r222, %r122, %r125, %r85;
	mul.wide.u32 	%rd137, %r222, 4;
	add.s64 	%rd138, %rd1, %rd137;
	mov.b32 	%r223, 0;
	st.global.u32 	[%rd138], %r223;
$L__BB0_143:
	add.s32 	%r264, %r264, 2;
$L__BB0_144:
	and.b32  	%r224, %r125, 1;
	setp.eq.b32 	%p92, %r224, 1;
	not.pred 	%p93, %p92;
	@%p93 bra 	$L__BB0_148;
	setp.eq.f32 	%p94, %f95, 0f00000000;
	@%p94 bra 	$L__BB0_147;
	mad.lo.s32 	%r225, %r264, %r125, %r85;
	mul.wide.u32 	%rd139, %r225, 4;
	add.s64 	%rd140, %rd2, %rd139;
	ld.global.f32 	%f351, [%rd140];
	sub.f32 	%f352, %f351, %f69;
	div.rn.f32 	%f353, %f352, %f95;
	add.s64 	%rd141, %rd1, %rd139;
	st.global.f32 	[%rd141], %f353;
	bra.uni 	$L__BB0_148;
$L__BB0_147:
	mad.lo.s32 	%r226, %r264, %r125, %r85;
	mul.wide.u32 	%rd142, %r226, 4;
	add.s64 	%rd143, %rd1, %rd142;
	mov.b32 	%r227, 0;
	st.global.u32 	[%rd143], %r227;
$L__BB0_148:
	ret;

}


// ===== COMPILED SASS (sm_100) =====

	.target	sm_100

	.elftype	@"ET_EXEC"


//--------------------- .note.nv.tkinfo           --------------------------
	.section	.note.nv.tkinfo,"",@"SHT_NOTE"
	.sectionflags	@"SHF_NOTE_NV_TKINFO"
	.tkinfo
        /*0018*/ 	.word	0x00000002
        /*0030*/ 	.string	""
        /*0030*/ 	.string	"ptxas"
        /*0030*/ 	.string	"Cuda compilation tools, release 13.0, V13.0.88"
        /*0030*/ 	.string	"Build cuda_13.0.r13.0/compiler.36424714_0"
        /*0030*/ 	.string	"-arch sm_100 -m 64 "



//--------------------- .note.nv.cuinfo           --------------------------
	.section	.note.nv.cuinfo,"",@"SHT_NOTE"
	.sectionflags	@"SHF_NOTE_NV_CUINFO"
        /*0018*/ 	.short	0x0002
        /*001a*/ 	.short	0x0064
        /*001c*/ 	.short	0x0082
	.zero		2


//--------------------- .nv.info                  --------------------------
	.section	.nv.info,"",@"SHT_CUDA_INFO"
	.align	4


	//----- nvinfo : EIATTR_REGCOUNT
	.align		4
        /*0000*/ 	.byte	0x04, 0x2f
        /*0002*/ 	.short	(.L_1 - .L_0)
	.align		4
.L_0:
        /*0004*/ 	.word	index@(_Z16matrixNormKernelPfS_i)
        /*0008*/ 	.word	0x00000020


	//----- nvinfo : EIATTR_FRAME_SIZE
	.align		4
.L_1:
        /*000c*/ 	.byte	0x04, 0x11
        /*000e*/ 	.short	(.L_3 - .L_2)
	.align		4
.L_2:
        /*0010*/ 	.word	index@($__internal_0_$__cuda_sm3x_div_rn_noftz_f32_slowpath)
        /*0014*/ 	.word	0x00000000


	//----- nvinfo : EIATTR_FRAME_SIZE
	.align		4
.L_3:
        /*0018*/ 	.byte	0x04, 0x11
        /*001a*/ 	.short	(.L_5 - .L_4)
	.align		4
.L_4:
        /*001c*/ 	.word	index@(_Z16matrixNormKernelPfS_i)
        /*0020*/ 	.word	0x00000000


	//----- nvinfo : EIATTR_MIN_STACK_SIZE
	.align		4
.L_5:
        /*0024*/ 	.byte	0x04, 0x12
        /*0026*/ 	.short	(.L_7 - .L_6)
	.align		4
.L_6:
        /*0028*/ 	.word	index@(_Z16matrixNormKernelPfS_i)
        /*002c*/ 	.word	0x00000000
.L_7:


//--------------------- .nv.compat                --------------------------
	.section	.nv.compat,"",@"SHT_CUDA_COMPAT_INFO"
	.align	4
        /*0000*/ 	.byte	0x02, 0x09, 0x00, 0x00, 0x02, 0x02, 0x01, 0x00, 0x02, 0x05, 0x05, 0x00, 0x03, 0x07, 0x01, 0x01
        /*0010*/ 	.byte	0x02, 0x03, 0x00, 0x00, 0x02, 0x06, 0x01, 0x00, 0x04, 0x0b, 0x08, 0x00, 0x01, 0x00, 0x00, 0x00
        /*0020*/ 	.byte	0x00, 0x00, 0x00, 0x00


//--------------------- .nv.info._Z16matrixNormKernelPfS_i --------------------------
	.section	.nv.info._Z16matrixNormKernelPfS_i,"",@"SHT_CUDA_INFO"
	.sectionflags	@""
	.align	4


	//----- nvinfo : EIATTR_CUDA_API_VERSION
	.align		4
        /*0000*/ 	.byte	0x04, 0x37
        /*0002*/ 	.short	(.L_9 - .L_8)
.L_8:
        /*0004*/ 	.word	0x00000082


	//----- nvinfo : EIATTR_KPARAM_INFO
	.align		4
.L_9:
        /*0008*/ 	.byte	0x04, 0x17
        /*000a*/ 	.short	(.L_11 - .L_10)
.L_10:
        /*000c*/ 	.word	0x00000000
        /*0010*/ 	.short	0x0002
        /*0012*/ 	.short	0x0010
        /*0014*/ 	.byte	0x00, 0xf0, 0x11, 0x00


	//----- nvinfo : EIATTR_KPARAM_INFO
	.align		4
.L_11:
        /*0018*/ 	.byte	0x04, 0x17
        /*001a*/ 	.short	(.L_13 - .L_12)
.L_12:
        /*001c*/ 	.word	0x00000000
        /*0020*/ 	.short	0x0001
        /*0022*/ 	.short	0x0008
        /*0024*/ 	.byte	0x00, 0xf5, 0x21, 0x00


	//----- nvinfo : EIATTR_KPARAM_INFO
	.align		4
.L_13:
        /*0028*/ 	.byte	0x04, 0x17
        /*002a*/ 	.short	(.L_15 - .L_14)
.L_14:
        /*002c*/ 	.word	0x00000000
        /*0030*/ 	.short	0x0000
        /*0032*/ 	.short	0x0000
        /*0034*/ 	.byte	0x00, 0xf5, 0x21, 0x00


	//----- nvinfo : EIATTR_SPARSE_MMA_MASK
	.align		4
.L_15:
        /*0038*/ 	.byte	0x03, 0x50
        /*003a*/ 	.short	0x0000


	//----- nvinfo : EIATTR_MAXREG_COUNT
	.align		4
        /*003c*/ 	.byte	0x03, 0x1b
        /*003e*/ 	.short	0x00ff


	//----- nvinfo : EIATTR_MERCURY_ISA_VERSION
	.align		4
        /*0040*/ 	.byte	0x03, 0x5f
        /*0042*/ 	.short	0x0101


	//----- nvinfo : EIATTR_VRC_CTA_INIT_COUNT
	.align		4
        /*0044*/ 	.byte	0x02, 0x4a
	.zero		1
	.zero		1


	//----- nvinfo : EIATTR_EXIT_INSTR_OFFSETS
	.align		4
        /*0048*/ 	.byte	0x04, 0x1c
        /*004a*/ 	.short	(.L_17 - .L_16)


	//   ....[0]....
.L_16:
        /*004c*/ 	.word	0x00002030


	//   ....[1]....
        /*0050*/ 	.word	0x00002fe0


	//   ....[2]....
        /*0054*/ 	.word	0x000038a0


	//   ....[3]....
        /*0058*/ 	.word	0x00003d50


	//   ....[4]....
        /*005c*/ 	.word	0x00003ed0


	//   ....[5]....
        /*0060*/ 	.word	0x00003f20


	//----- nvinfo : EIATTR_CRS_STACK_SIZE
	.align		4
.L_17:
        /*0064*/ 	.byte	0x04, 0x1e
        /*0066*/ 	.short	(.L_19 - .L_18)
.L_18:
        /*0068*/ 	.word	0x00000000


	//----- nvinfo : EIATTR_CBANK_PARAM_SIZE
	.align		4
.L_19:
        /*006c*/ 	.byte	0x03, 0x19
        /*006e*/ 	.short	0x0014


	//----- nvinfo : EIATTR_PARAM_CBANK
	.align		4
        /*0070*/ 	.byte	0x04, 0x0a
        /*0072*/ 	.short	(.L_21 - .L_20)
	.align		4
.L_20:
        /*0074*/ 	.word	index@(.nv.constant0._Z16matrixNormKernelPfS_i)
        /*0078*/ 	.short	0x0380
        /*007a*/ 	.short	0x0014


	//----- nvinfo : EIATTR_SW_WAR
	.align		4
.L_21:
        /*007c*/ 	.byte	0x04, 0x36
        /*007e*/ 	.short	(.L_23 - .L_22)
.L_22:
        /*0080*/ 	.word	0x00000008
.L_23:


//--------------------- .nv.callgraph             --------------------------
	.section	.nv.callgraph,"",@"SHT_CUDA_CALLGRAPH"
	.align	4
	.sectionentsize	8
	.align		4
        /*0000*/ 	.word	0x00000000
	.align		4
        /*0004*/ 	.word	0xffffffff
	.align		4
        /*0008*/ 	.word	0x00000000
	.align		4
        /*000c*/ 	.word	0xfffffffe
	.align		4
        /*0010*/ 	.word	0x00000000
	.align		4
        /*0014*/ 	.word	0xfffffffd
	.align		4
        /*0018*/ 	.word	0x00000000
	.align		4
        /*001c*/ 	.word	0xfffffffc


//--------------------- .text._Z16matrixNormKernelPfS_i --------------------------
	.section	.text._Z16matrixNormKernelPfS_i,"ax",@progbits
	.align	128
        .global         _Z16matrixNormKernelPfS_i
        .type           _Z16matrixNormKernelPfS_i,@function
        .size           _Z16matrixNormKernelPfS_i,(.L_x_113 - _Z16matrixNormKernelPfS_i)
        .other          _Z16matrixNormKernelPfS_i,@"STO_CUDA_ENTRY STV_DEFAULT"
_Z16matrixNormKernelPfS_i:
.text._Z16matrixNormKernelPfS_i:
[----:B------:R-:W-:Y:S01]  /*0000*/  LDC R1, c[0x0][0x37c] ;  /* 0x0000df00ff017b82 */ /* 0x000fe20000000800 */
[----:B------:R-:W0:Y:S01]  /*0010*/  LDCU UR4, c[0x0][0x390] ;  /* 0x00007200ff0477ac */ /* 0x000e220008000800 */
[----:B------:R-:W1:Y:S06]  /*0020*/  S2R R9, SR_TID.X ;  /* 0x0000000000097919 */ /* 0x000e6c0000002100 */
[----:B------:R-:W2:Y:S01]  /*0030*/  S2UR UR8, SR_CTAID.X ;  /* 0x00000000000879c3 */ /* 0x000ea20000002500 */
[----:B------:R-:W-:Y:S01]  /*0040*/  HFMA2 R0, -RZ, RZ, 0, 0 ;  /* 0x00000000ff007431 */ /* 0x000fe200000001ff */
[----:B------:R-:W3:Y:S01]  /*0050*/  LDCU.64 UR6, c[0x0][0x358] ;  /* 0x00006b00ff0677ac */ /* 0x000ee20008000a00 */
[----:B------:R-:W4:Y:S01]  /*0060*/  LDCU UR5, c[0x0][0x360] ;  /* 0x00006c00ff0577ac */ /* 0x000f220008000800 */
[----:B0-----:R-:W-:-:S04]  /*0070*/  MOV R26, UR4 ;  /* 0x00000004001a7c02 */ /* 0x001fc80008000f00 */
[----:B------:R-:W-:-:S13]  /*0080*/  ISETP.GE.AND P0, PT, R26, 0x1, PT ;  /* 0x000000011a00780c */ /* 0x000fda0003f06270 */
[----:B-1234-:R-:W-:Y:S05]  /*0090*/  @!P0 BRA `(.L_x_0) ;  /* 0x0000000c00688947 */ /* 0x01efea0003800000 */
[C---:B------:R-:W-:Y:S01]  /*00a0*/  IADD3 R0, PT, PT, R26.reuse, -0x1, RZ ;  /* 0xffffffff1a007810 */ /* 0x040fe20007ffe0ff */
[----:B------:R-:W-:Y:S01]  /*00b0*/  UIMAD UR4, UR5, UR8, URZ ;  /* 0x00000008050472a4 */ /* 0x000fe2000f8e02ff */
[----:B------:R-:W-:Y:S02]  /*00c0*/  LOP3.LUT R2, R26, 0xf, RZ, 0xc0, !PT ;  /* 0x0000000f1a027812 */ /* 0x000fe400078ec0ff */
[----:B------:R-:W-:Y:S02]  /*00d0*/  ISETP.GE.U32.AND P0, PT, R0, 0xf, PT ;  /* 0x0000000f0000780c */ /* 0x000fe40003f06070 */
[----:B------:R-:W-:Y:S02]  /*00e0*/  MOV R15, RZ ;  /* 0x000000ff000f7202 */ /* 0x000fe40000000f00 */
[----:B------:R-:W-:Y:S02]  /*00f0*/  IADD3 R3, PT, PT, R9, UR4, RZ ;  /* 0x0000000409037c10 */ /* 0x000fe4000fffe0ff */
[----:B------:R-:W-:-:S07]  /*0100*/  MOV R0, RZ ;  /* 0x000000ff00007202 */ /* 0x000fce0000000f00 */
[----:B------:R-:W-:Y:S05]  /*0110*/  @!P0 BRA `(.L_x_1) ;  /* 0x0000000400a48947 */ /* 0x000fea0003800000 */
[C---:B------:R-:W-:Y:S01]  /*0120*/  LOP3.LUT R4, R26.reuse, 0x7ffffff0, RZ, 0xc0, !PT ;  /* 0x7ffffff01a047812 */ /* 0x040fe200078ec0ff */
[C-C-:B------:R-:W-:Y:S01]  /*0130*/  IMAD R27, R26.reuse, 0xf, R3.reuse ;  /* 0x0000000f1a1b7824 */ /* 0x140fe200078e0203 */
[----:B------:R-:W-:Y:S01]  /*0140*/  ISETP.GE.U32.AND P0, PT, R3, R26, PT ;  /* 0x0000001a0300720c */ /* 0x000fe20003f06070 */
[C-C-:B------:R-:W-:Y:S01]  /*0150*/  IMAD R25, R26.reuse, 0xe, R3.reuse ;  /* 0x0000000e1a197824 */ /* 0x140fe200078e0203 */
[CC--:B------:R-:W-:Y:S01]  /*0160*/  LEA R12, R26.reuse, R3.reuse, 0x3 ;  /* 0x000000031a0c7211 */ /* 0x0c0fe200078e18ff */
[C-C-:B------:R-:W-:Y:S01]  /*0170*/  IMAD R6, R26.reuse, 0xd, R3.reuse ;  /* 0x0000000d1a067824 */ /* 0x140fe200078e0203 */
[CC--:B------:R-:W-:Y:S01]  /*0180*/  LEA R20, R26.reuse, R3.reuse, 0x2 ;  /* 0x000000031a147211 */ /* 0x0c0fe200078e10ff */
[C-C-:B------:R-:W-:Y:S01]  /*0190*/  IMAD R7, R26.reuse, 0xc, R3.reuse ;  /* 0x0000000c1a077824 */ /* 0x140fe200078e0203 */
[CC--:B------:R-:W-:Y:S01]  /*01a0*/  LEA R22, R26.reuse, R3.reuse, 0x1 ;  /* 0x000000031a167211 */ /* 0x0c0fe200078e08ff */
[C---:B------:R-:W-:Y:S01]  /*01b0*/  IMAD R8, R26.reuse, 0xb, R3 ;  /* 0x0000000b1a087824 */ /* 0x040fe200078e0203 */
[C---:B------:R-:W-:Y:S01]  /*01c0*/  IADD3 R23, PT, PT, R26.reuse, UR4, R9 ;  /* 0x000000041a177c10 */ /* 0x040fe2000fffe009 */
[C-C-:B------:R-:W-:Y:S01]  /*01d0*/  IMAD R10, R26.reuse, 0xa, R3.reuse ;  /* 0x0000000a1a0a7824 */ /* 0x140fe200078e0203 */
[----:B------:R-:W-:Y:S01]  /*01e0*/  MOV R0, RZ ;  /* 0x000000ff00007202 */ /* 0x000fe20000000f00 */
[C-C-:B------:R-:W-:Y:S01]  /*01f0*/  IMAD R11, R26.reuse, 0x9, R3.reuse ;  /* 0x000000091a0b7824 */ /* 0x140fe200078e0203 */
[----:B------:R-:W-:Y:S01]  /*0200*/  MOV R24, R3 ;  /* 0x0000000300187202 */ /* 0x000fe20000000f00 */
[--C-:B------:R-:W-:Y:S01]  /*0210*/  IMAD R13, R26, 0x7, R3.reuse ;  /* 0x000000071a0d7824 */ /* 0x100fe200078e0203 */
[----:B------:R-:W-:Y:S01]  /*0220*/  IADD3 R5, PT, PT, -R4, RZ, RZ ;  /* 0x000000ff04057210 */ /* 0x000fe20007ffe1ff */
[----:B------:R-:W-:-:S02]  /*0230*/  IMAD R18, R26, 0x6, R3 ;  /* 0x000000061a127824 */ /* 0x000fc400078e0203 */
[C-C-:B------:R-:W-:Y:S02]  /*0240*/  IMAD R19, R26.reuse, 0x5, R3.reuse ;  /* 0x000000051a137824 */ /* 0x140fe400078e0203 */
[----:B------:R-:W-:-:S07]  /*0250*/  IMAD R21, R26, 0x3, R3 ;  /* 0x000000031a157824 */ /* 0x000fce00078e0203 */
.L_x_2:
[----:B------:R-:W0:Y:S02]  /*0260*/  @!P0 LDC.64 R14, c[0x0][0x380] ;  /* 0x0000e000ff0e8b82 */ /* 0x000e240000000a00 */
[----:B0-----:R-:W-:-:S06]  /*0270*/  @!P0 IMAD.WIDE.U32 R16, R24, 0x4, R14 ;  /* 0x0000000418108825 */ /* 0x001fcc00078e000e */
[----:B------:R-:W0:Y:S01]  /*0280*/  @!P0 LDC.64 R14, c[0x0][0x380] ;  /* 0x0000e000ff0e8b82 */ /* 0x000e220000000a00 */
[----:B------:R-:W2:Y:S01]  /*0290*/  @!P0 LDG.E R17, desc[UR6][R16.64] ;  /* 0x0000000610118981 */ /* 0x000ea2000c1e1900 */
[----:B0-----:R-:W-:-:S06]  /*02a0*/  @!P0 IMAD.WIDE.U32 R28, R23, 0x4, R14 ;  /* 0x00000004171c8825 */ /* 0x001fcc00078e000e */
[----:B------:R-:W0:Y:S01]  /*02b0*/  @!P0 LDC.64 R14, c[0x0][0x380] ;  /* 0x0000e000ff0e8b82 */ /* 0x000e220000000a00 */
[----:B------:R-:W3:Y:S01]  /*02c0*/  @!P0 LDG.E R29, desc[UR6][R28.64] ;  /* 0x000000061c1d8981 */ /* 0x000ee2000c1e1900 */
[----:B0-----:R-:W-:-:S05]  /*02d0*/  @!P0 IMAD.WIDE.U32 R14, R22, 0x4, R14 ;  /* 0x00000004160e8825 */ /* 0x001fca00078e000e */
[----:B------:R0:W4:Y:S02]  /*02e0*/  @!P0 LDG.E R26, desc[UR6][R14.64] ;  /* 0x000000060e1a8981 */ /* 0x000124000c1e1900 */
[----:B0-----:R-:W0:Y:S01]  /*02f0*/  @!P0 LDC.64 R14, c[0x0][0x380] ;  /* 0x0000e000ff0e8b82 */ /* 0x001e220000000a00 */
[----:B--2---:R-:W-:Y:S01]  /*0300*/  @!P0 FADD R0, R0, R17 ;  /* 0x0000001100008221 */ /* 0x004fe20000000000 */
[----:B0-----:R-:W-:-:S06]  /*0310*/  @!P0 IMAD.WIDE.U32 R16, R21, 0x4, R14 ;  /* 0x0000000415108825 */ /* 0x001fcc00078e000e */
[----:B------:R-:W0:Y:S01]  /*0320*/  @!P0 LDC.64 R14, c[0x0][0x380] ;  /* 0x0000e000ff0e8b82 */ /* 0x000e220000000a00 */
[----:B------:R-:W2:Y:S01]  /*0330*/  @!P0 LDG.E R16, desc[UR6][R16.64] ;  /* 0x0000000610108981 */ /* 0x000ea2000c1e1900 */
[----:B---3--:R-:W-:Y:S01]  /*0340*/  @!P0 FADD R0, R0, R29 ;  /* 0x0000001d00008221 */ /* 0x008fe20000000000 */
[----:B0-----:R-:W-:-:S05]  /*0350*/  @!P0 IMAD.WIDE.U32 R28, R20, 0x4, R14 ;  /* 0x00000004141c8825 */ /* 0x001fca00078e000e */
[----:B------:R-:W0:Y:S01]  /*0360*/  @!P0 LDC.64 R14, c[0x0][0x380] ;  /* 0x0000e000ff0e8b82 */ /* 0x000e220000000a00 */
[----:B------:R0:W3:Y:S01]  /*0370*/  @!P0 LDG.E R17, desc[UR6][R28.64] ;  /* 0x000000061c118981 */ /* 0x0000e2000c1e1900 */
[----:B----4-:R-:W-:Y:S01]  /*0380*/  @!P0 FADD R0, R0, R26 ;  /* 0x0000001a00008221 */ /* 0x010fe20000000000 */
[----:B0-----:R-:W-:-:S05]  /*0390*/  @!P0 IMAD.WIDE.U32 R28, R19, 0x4, R14 ;  /* 0x00000004131c8825 */ /* 0x001fca00078e000e */
[----:B------:R-:W0:Y:S01]  /*03a0*/  @!P0 LDC.64 R14, c[0x0][0x380] ;  /* 0x0000e000ff0e8b82 */ /* 0x000e220000000a00 */
[----:B------:R-:W4:Y:S01]  /*03b0*/  @!P0 LDG.E R29, desc[UR6][R28.64] ;  /* 0x000000061c1d8981 */ /* 0x000f22000c1e1900 */
[----:B0-----:R-:W-:-:S05]  /*03c0*/  @!P0 IMAD.WIDE.U32 R14, R18, 0x4, R14 ;  /* 0x00000004120e8825 */ /* 0x001fca00078e000e */
[----:B------:R0:W5:Y:S02]  /*03d0*/  @!P0 LDG.E R26, desc[UR6][R14.64] ;  /* 0x000000060e1a8981 */ /* 0x000164000c1e1900 */
[----:B0-----:R-:W0:Y:S01]  /*03e0*/  @!P0 LDC.64 R14, c[0x0][0x380] ;  /* 0x0000e000ff0e8b82 */ /* 0x001e220000000a00 */
[----:B--2---:R-:W-:-:S04]  /*03f0*/  @!P0 FADD R0, R0, R16 ;  /* 0x0000001000008221 */ /* 0x004fc80000000000 */
[----:B---3--:R-:W-:Y:S01]  /*0400*/  @!P0 FADD R0, R0, R17 ;  /* 0x0000001100008221 */ /* 0x008fe20000000000 */
[----:B0-----:R-:W-:Y:S02]  /*0410*/  @!P0 IMAD.WIDE.U32 R16, R13, 0x4, R14 ;  /* 0x000000040d108825 */ /* 0x001fe400078e000e */
[----:B------:R-:W0:Y:S04]  /*0420*/  @!P0 LDC.64 R14, c[0x0][0x380] ;  /* 0x0000e000ff0e8b82 */ /* 0x000e280000000a00 */
[----:B------:R-:W2:Y:S01]  /*0430*/  @!P0 LDG.E R16, desc[UR6][R16.64] ;  /* 0x0000000610108981 */ /* 0x000ea2000c1e1900 */
[----:B----4-:R-:W-:Y:S01]  /*0440*/  @!P0 FADD R0, R0, R29 ;  /* 0x0000001d00008221 */ /* 0x010fe20000000000 */
[----:B0-----:R-:W-:Y:S02]  /*0450*/  @!P0 IMAD.WIDE.U32 R28, R12, 0x4, R14 ;  /* 0x000000040c1c8825 */ /* 0x001fe400078e000e */
[----:B------:R-:W0:Y:S03]  /*0460*/  @!P0 LDC.64 R14, c[0x0][0x380] ;  /* 0x0000e000ff0e8b82 */ /* 0x000e260000000a00 */
[----:B------:R0:W3:Y:S02]  /*0470*/  @!P0 LDG.E R17, desc[UR6][R28.64] ;  /* 0x000000061c118981 */ /* 0x0000e4000c1e1900 */
[----:B0-----:R-:W-:-:S03]  /*0480*/  @!P0 IMAD.WIDE.U32 R28, R11, 0x4, R14 ;  /* 0x000000040b1c8825 */ /* 0x001fc600078e000e */
[----:B------:R-:W0:Y:S03]  /*0490*/  @!P0 LDC.64 R14, c[0x0][0x380] ;  /* 0x0000e000ff0e8b82 */ /* 0x000e260000000a00 */
[----:B------:R-:W4:Y:S01]  /*04a0*/  @!P0 LDG.E R29, desc[UR6][R28.64] ;  /* 0x000000061c1d8981 */ /* 0x000f22000c1e1900 */
[----:B-----5:R-:W-:Y:S01]  /*04b0*/  @!P0 FADD R0, R0, R26 ;  /* 0x0000001a00008221 */ /* 0x020fe20000000000 */
        /* <DEDUP_REMOVED lines=11> */
[----:B------:R0:W3:Y:S01]  /*0570*/  @!P0 LDG.E R17, desc[UR6][R28.64] ;  /* 0x000000061c118981 */ /* 0x0000e2000c1e1900 */
[----:B-----5:R-:W-:Y:S01]  /*0580*/  @!P0 FADD R0, R0, R26 ;  /* 0x0000001a00008221 */ /* 0x020fe20000000000 */
[----:B0-----:R-:W-:-:S03]  /*0590*/  @!P0 IMAD.WIDE.U32 R28, R6, 0x4, R14 ;  /* 0x00000004061c8825 */ /* 0x001fc600078e000e */
[----:B------:R-:W0:Y:S03]  /*05a0*/  LDC R26, c[0x0][0x390] ;  /* 0x0000e400ff1a7b82 */ /* 0x000e260000000800 */
[----:B------:R-:W4:Y:S05]  /*05b0*/  @!P0 LDG.E R29, desc[UR6][R28.64] ;  /* 0x000000061c1d8981 */ /* 0x000f2a000c1e1900 */
[----:B------:R-:W1:Y:S02]  /*05c0*/  @!P0 LDC.64 R14, c[0x0][0x380] ;  /* 0x0000e000ff0e8b82 */ /* 0x000e640000000a00 */
[----:B-1----:R-:W-:-:S06]  /*05d0*/  @!P0 IMAD.WIDE.U32 R14, R25, 0x4, R14 ;  /* 0x00000004190e8825 */ /* 0x002fcc00078e000e */
[----:B------:R-:W5:Y:S01]  /*05e0*/  @!P0 LDG.E R15, desc[UR6][R14.64] ;  /* 0x000000060e0f8981 */ /* 0x000f62000c1e1900 */
[----:B--2---:R-:W-:-:S04]  /*05f0*/  @!P0 FADD R0, R0, R16 ;  /* 0x0000001000008221 */ /* 0x004fc80000000000 */
[----:B---3--:R-:W-:Y:S02]  /*0600*/  @!P0 FADD R0, R0, R17 ;  /* 0x0000001100008221 */ /* 0x008fe40000000000 */
[----:B------:R-:W1:Y:S02]  /*0610*/  @!P0 LDC.64 R16, c[0x0][0x380] ;  /* 0x0000e000ff108b82 */ /* 0x000e640000000a00 */
[----:B-1----:R-:W-:-:S06]  /*0620*/  @!P0 IMAD.WIDE.U32 R16, R27, 0x4, R16 ;  /* 0x000000041b108825 */ /* 0x002fcc00078e0010 */
[----:B------:R-:W2:Y:S01]  /*0630*/  @!P0 LDG.E R17, desc[UR6][R16.64] ;  /* 0x0000000610118981 */ /* 0x000ea2000c1e1900 */
[----:B------:R-:W-:-:S04]  /*0640*/  IADD3 R5, PT, PT, R5, 0x10, RZ ;  /* 0x0000001005057810 */ /* 0x000fc80007ffe0ff */
[----:B------:R-:W-:Y:S01]  /*0650*/  ISETP.NE.AND P1, PT, R5, RZ, PT ;  /* 0x000000ff0500720c */ /* 0x000fe20003f25270 */
[----:B----4-:R-:W-:Y:S01]  /*0660*/  @!P0 FADD R0, R0, R29 ;  /* 0x0000001d00008221 */ /* 0x010fe20000000000 */
[C---:B0-----:R-:W-:Y:S02]  /*0670*/  LEA R27, R26.reuse, R27, 0x4 ;  /* 0x0000001b1a1b7211 */ /* 0x041fe400078e20ff */
[C---:B------:R-:W-:Y:S02]  /*0680*/  LEA R25, R26.reuse, R25, 0x4 ;  /* 0x000000191a197211 */ /* 0x040fe400078e20ff */
[C---:B------:R-:W-:Y:S02]  /*0690*/  LEA R6, R26.reuse, R6, 0x4 ;  /* 0x000000061a067211 */ /* 0x040fe400078e20ff */
[C---:B------:R-:W-:Y:S02]  /*06a0*/  LEA R7, R26.reuse, R7, 0x4 ;  /* 0x000000071a077211 */ /* 0x040fe400078e20ff */
[----:B------:R-:W-:-:S02]  /*06b0*/  LEA R8, R26, R8, 0x4 ;  /* 0x000000081a087211 */ /* 0x000fc400078e20ff */
[C---:B------:R-:W-:Y:S02]  /*06c0*/  LEA R10, R26.reuse, R10, 0x4 ;  /* 0x0000000a1a0a7211 */ /* 0x040fe400078e20ff */
[C---:B------:R-:W-:Y:S02]  /*06d0*/  LEA R11, R26.reuse, R11, 0x4 ;  /* 0x0000000b1a0b7211 */ /* 0x040fe400078e20ff */
[C---:B------:R-:W-:Y:S02]  /*06e0*/  LEA R12, R26.reuse, R12, 0x4 ;  /* 0x0000000c1a0c7211 */ /* 0x040fe400078e20ff */
[----:B------:R-:W-:Y:S01]  /*06f0*/  LEA R13, R26, R13, 0x4 ;  /* 0x0000000d1a0d7211 */ /* 0x000fe200078e20ff */
[----:B-----5:R-:W-:Y:S01]  /*0700*/  @!P0 FADD R0, R0, R15 ;  /* 0x0000000f00008221 */ /* 0x020fe20000000000 */
[C---:B------:R-:W-:Y:S02]  /*0710*/  LEA R18, R26.reuse, R18, 0x4 ;  /* 0x000000121a127211 */ /* 0x040fe400078e20ff */
[----:B------:R-:W-:-:S02]  /*0720*/  LEA R19, R26, R19, 0x4 ;  /* 0x000000131a137211 */ /* 0x000fc400078e20ff */
[C---:B------:R-:W-:Y:S02]  /*0730*/  LEA R20, R26.reuse, R20, 0x4 ;  /* 0x000000141a147211 */ /* 0x040fe400078e20ff */
[C---:B------:R-:W-:Y:S02]  /*0740*/  LEA R21, R26.reuse, R21, 0x4 ;  /* 0x000000151a157211 */ /* 0x040fe400078e20ff */
[C---:B------:R-:W-:Y:S02]  /*0750*/  LEA R22, R26.reuse, R22, 0x4 ;  /* 0x000000161a167211 */ /* 0x040fe400078e20ff */
[C---:B------:R-:W-:Y:S02]  /*0760*/  LEA R23, R26.reuse, R23, 0x4 ;  /* 0x000000171a177211 */ /* 0x040fe400078e20ff */
[----:B------:R-:W-:Y:S01]  /*0770*/  LEA R24, R26, R24, 0x4 ;  /* 0x000000181a187211 */ /* 0x000fe200078e20ff */
[----:B--2---:R-:W-:Y:S01]  /*0780*/  @!P0 FADD R0, R0, R17 ;  /* 0x0000001100008221 */ /* 0x004fe20000000000 */
[----:B------:R-:W-:Y:S06]  /*0790*/  @P1 BRA `(.L_x_2) ;  /* 0xfffffff800b01947 */ /* 0x000fec000383ffff */
[----:B------:R-:W-:-:S07]  /*07a0*/  MOV R15, R4 ;  /* 0x00000004000f7202 */ /* 0x000fce0000000f00 */
.L_x_1:
[----:B------:R-:W-:-:S13]  /*07b0*/  ISETP.NE.AND P0, PT, R2, RZ, PT ;  /* 0x000000ff0200720c */ /* 0x000fda0003f05270 */
[----:B------:R-:W-:Y:S05]  /*07c0*/  @!P0 BRA `(.L_x_0) ;  /* 0x00000004009c8947 */ /* 0x000fea0003800000 */
[----:B------:R-:W-:Y:S02]  /*07d0*/  ISETP.GE.U32.AND P0, PT, R2, 0x8, PT ;  /* 0x000000080200780c */ /* 0x000fe40003f06070 */
[----:B------:R-:W-:-:S11]  /*07e0*/  LOP3.LUT R2, R26, 0x7, RZ, 0xc0, !PT ;  /* 0x000000071a027812 */ /* 0x000fd600078ec0ff */
[----:B------:R-:W-:Y:S05]  /*07f0*/  @!P0 BRA `(.L_x_3) ;  /* 0x0000000000d08947 */ /* 0x000fea0003800000 */
[----:B------:R-:W-:-:S13]  /*0800*/  ISETP.GE.U32.AND P0, PT, R3, R26, PT ;  /* 0x0000001a0300720c */ /* 0x000fda0003f06070 */
[----:B------:R-:W0:Y:S01]  /*0810*/  @!P0 LDC.64 R16, c[0x0][0x380] ;  /* 0x0000e000ff108b82 */ /* 0x000e220000000a00 */
[----:B------:R-:W-:-:S05]  /*0820*/  @!P0 IADD3 R8, PT, PT, R15, 0x2, RZ ;  /* 0x000000020f088810 */ /* 0x000fca0007ffe0ff */
[----:B------:R-:W-:Y:S01]  /*0830*/  @!P0 IMAD R21, R8, R26, R3 ;  /* 0x0000001a08158224 */ /* 0x000fe200078e0203 */
[----:B------:R-:W-:Y:S01]  /*0840*/  @!P0 IADD3 R8, PT, PT, R15, 0x3, RZ ;  /* 0x000000030f088810 */ /* 0x000fe20007ffe0ff */
[----:B------:R-:W1:Y:S08]  /*0850*/  @!P0 LDC.64 R10, c[0x0][0x380] ;  /* 0x0000e000ff0a8b82 */ /* 0x000e700000000a00 */
[----:B------:R-:W2:Y:S08]  /*0860*/  @!P0 LDC.64 R12, c[0x0][0x380] ;  /* 0x0000e000ff0c8b82 */ /* 0x000eb00000000a00 */
[----:B------:R-:W3:Y:S01]  /*0870*/  @!P0 LDC.64 R18, c[0x0][0x380] ;  /* 0x0000e000ff128b82 */ /* 0x000ee20000000a00 */
[----:B0-----:R-:W-:-:S07]  /*0880*/  @!P0 IMAD.WIDE.U32 R16, R21, 0x4, R16 ;  /* 0x0000000415108825 */ /* 0x001fce00078e0010 */
[----:B------:R-:W0:Y:S08]  /*0890*/  @!P0 LDC.64 R6, c[0x0][0x380] ;  /* 0x0000e000ff068b82 */ /* 0x000e300000000a00 */
[----:B------:R-:W4:Y:S01]  /*08a0*/  @!P0 LDC.64 R4, c[0x0][0x380] ;  /* 0x0000e000ff048b82 */ /* 0x000f220000000a00 */
[C---:B------:R-:W-:Y:S01]  /*08b0*/  @!P0 IADD3 R14, PT, PT, R15.reuse, 0x4, RZ ;  /* 0x000000040f0e8810 */ /* 0x040fe20007ffe0ff */
[----:B------:R-:W-:Y:S01]  /*08c0*/  @!P0 IMAD R21, R8, R26, R3 ;  /* 0x0000001a08158224 */ /* 0x000fe200078e0203 */
[C---:B------:R-:W-:Y:S01]  /*08d0*/  @!P0 IADD3 R8, PT, PT, R15.reuse, 0x5, RZ ;  /* 0x000000050f088810 */ /* 0x040fe20007ffe0ff */
[----:B------:R0:W5:Y:S01]  /*08e0*/  @!P0 LDG.E R17, desc[UR6][R16.64] ;  /* 0x0000000610118981 */ /* 0x000162000c1e1900 */
[----:B------:R-:W-:Y:S01]  /*08f0*/  @!P0 IADD3 R20, PT, PT, R15, 0x6, RZ ;  /* 0x000000060f148810 */ /* 0x000fe20007ffe0ff */
[----:B-1----:R-:W-:Y:S01]  /*0900*/  @!P0 IMAD.WIDE.U32 R10, R21, 0x4, R10 ;  /* 0x00000004150a8825 */ /* 0x002fe200078e000a */
[----:B------:R-:W-:-:S03]  /*0910*/  @!P0 IADD3 R22, PT, PT, R15, 0x7, RZ ;  /* 0x000000070f168810 */ /* 0x000fc60007ffe0ff */
[-CC-:B------:R-:W-:Y:S02]  /*0920*/  @!P0 IMAD R21, R14, R26.reuse, R3.reuse ;  /* 0x0000001a0e158224 */ /* 0x180fe400078e0203 */
[-CC-:B------:R-:W-:Y:S01]  /*0930*/  @!P0 IMAD R23, R8, R26.reuse, R3.reuse ;  /* 0x0000001a08178224 */ /* 0x180fe200078e0203 */
[----:B------:R1:W5:Y:S01]  /*0940*/  @!P0 LDG.E R11, desc[UR6][R10.64] ;  /* 0x000000060a0b8981 */ /* 0x000362000c1e1900 */
[-CC-:B------:R-:W-:Y:S02]  /*0950*/  @!P0 IMAD R25, R20, R26.reuse, R3.reuse ;  /* 0x0000001a14198224 */ /* 0x180fe400078e0203 */
[----:B------:R-:W-:Y:S02]  /*0960*/  @!P0 IMAD R27, R22, R26, R3 ;  /* 0x0000001a161b8224 */ /* 0x000fe400078e0203 */
[----:B--2---:R-:W-:-:S04]  /*0970*/  @!P0 IMAD.WIDE.U32 R12, R21, 0x4, R12 ;  /* 0x00000004150c8825 */ /* 0x004fc800078e000c */
[----:B---3--:R-:W-:Y:S02]  /*0980*/  @!P0 IMAD.WIDE.U32 R18, R23, 0x4, R18 ;  /* 0x0000000417128825 */ /* 0x008fe400078e0012 */
[----:B------:R1:W5:Y:S02]  /*0990*/  @!P0 LDG.E R13, desc[UR6][R12.64] ;  /* 0x000000060c0d8981 */ /* 0x000364000c1e1900 */
[----:B0-----:R-:W-:Y:S02]  /*09a0*/  @!P0 IMAD.WIDE.U32 R6, R25, 0x4, R6 ;  /* 0x0000000419068825 */ /* 0x001fe400078e0006 */
[----:B------:R1:W5:Y:S02]  /*09b0*/  @!P0 LDG.E R23, desc[UR6][R18.64] ;  /* 0x0000000612178981 */ /* 0x000364000c1e1900 */
[----:B----4-:R-:W-:Y:S02]  /*09c0*/  @!P0 IMAD.WIDE.U32 R4, R27, 0x4, R4 ;  /* 0x000000041b048825 */ /* 0x010fe400078e0004 */
[----:B------:R1:W5:Y:S04]  /*09d0*/  @!P0 LDG.E R25, desc[UR6][R6.64] ;  /* 0x0000000606198981 */ /* 0x000368000c1e1900 */
[----:B------:R1:W5:Y:S01]  /*09e0*/  @!P0 LDG.E R27, desc[UR6][R4.64] ;  /* 0x00000006041b8981 */ /* 0x000362000c1e1900 */
[----:B------:R-:W-:Y:S04]  /*09f0*/  BSSY.RECONVERGENT B0, `(.L_x_4) ;  /* 0x000000d000007945 */ /* 0x000fe80003800200 */
[----:B------:R-:W-:Y:S05]  /*0a00*/  @P0 BRA `(.L_x_5) ;  /* 0x00000000002c0947 */ /* 0x000fea0003800000 */
[----:B-1----:R-:W0:Y:S01]  /*0a10*/  LDC.64 R6, c[0x0][0x380] ;  /* 0x0000e000ff067b82 */ /* 0x002e220000000a00 */
[CC--:B------:R-:W-:Y:S02]  /*0a20*/  IMAD R8, R15.reuse, R26.reuse, R26 ;  /* 0x0000001a0f087224 */ /* 0x0c0fe400078e021a */
[----:B------:R-:W-:-:S03]  /*0a30*/  IMAD R19, R15, R26, R3 ;  /* 0x0000001a0f137224 */ /* 0x000fc600078e0203 */
[----:B------:R-:W-:Y:S02]  /*0a40*/  IADD3 R21, PT, PT, R3, R8, RZ ;  /* 0x0000000803157210 */ /* 0x000fe40007ffe0ff */
[----:B------:R-:W1:Y:S01]  /*0a50*/  LDC.64 R4, c[0x0][0x380] ;  /* 0x0000e000ff047b82 */ /* 0x000e620000000a00 */
[----:B0-----:R-:W-:-:S06]  /*0a60*/  IMAD.WIDE.U32 R6, R19, 0x4, R6 ;  /* 0x0000000413067825 */ /* 0x001fcc00078e0006 */
[----:B------:R-:W2:Y:S01]  /*0a70*/  LDG.E R7, desc[UR6][R6.64] ;  /* 0x0000000606077981 */ /* 0x000ea2000c1e1900 */
[----:B-1----:R-:W-:-:S06]  /*0a80*/  IMAD.WIDE.U32 R4, R21, 0x4, R4 ;  /* 0x0000000415047825 */ /* 0x002fcc00078e0004 */
[----:B------:R-:W3:Y:S01]  /*0a90*/  LDG.E R5, desc[UR6][R4.64] ;  /* 0x0000000604057981 */ /* 0x000ee2000c1e1900 */
[----:B--2---:R-:W-:-:S04]  /*0aa0*/  FADD R0, R0, R7 ;  /* 0x0000000700007221 */ /* 0x004fc80000000000 */
[----:B---3--:R-:W-:-:S07]  /*0ab0*/  FADD R0, R0, R5 ;  /* 0x0000000500007221 */ /* 0x008fce0000000000 */
.L_x_5:
[----:B------:R-:W-:Y:S05]  /*0ac0*/  BSYNC.RECONVERGENT B0 ;  /* 0x0000000000007941 */ /* 0x000fea0003800200 */
.L_x_4:
[----:B-----5:R-:W-:Y:S01]  /*0ad0*/  @!P0 FADD R0, R0, R17 ;  /* 0x0000001100008221 */ /* 0x020fe20000000000 */
[----:B------:R-:W-:-:S03]  /*0ae0*/  IADD3 R15, PT, PT, R15, 0x8, RZ ;  /* 0x000000080f0f7810 */ /* 0x000fc60007ffe0ff */
[----:B------:R-:W-:-:S04]  /*0af0*/  @!P0 FADD R0, R0, R11 ;  /* 0x0000000b00008221 */ /* 0x000fc80000000000 */
[----:B------:R-:W-:-:S04]  /*0b00*/  @!P0 FADD R0, R0, R13 ;  /* 0x0000000d00008221 */ /* 0x000fc80000000000 */
[----:B------:R-:W-:-:S04]  /*0b10*/  @!P0 FADD R0, R0, R23 ;  /* 0x0000001700008221 */ /* 0x000fc80000000000 */
[----:B------:R-:W-:-:S04]  /*0b20*/  @!P0 FADD R0, R0, R25 ;  /* 0x0000001900008221 */ /* 0x000fc80000000000 */
[----:B------:R-:W-:-:S07]  /*0b30*/  @!P0 FADD R0, R0, R27 ;  /* 0x0000001b00008221 */ /* 0x000fce0000000000 */
.L_x_3:
[----:B------:R-:W-:-:S13]  /*0b40*/  ISETP.NE.AND P0, PT, R2, RZ, PT ;  /* 0x000000ff0200720c */ /* 0x000fda0003f05270 */
[----:B------:R-:W-:Y:S05]  /*0b50*/  @!P0 BRA `(.L_x_0) ;  /* 0x0000000000b88947 */ /* 0x000fea0003800000 */
[----:B------:R-:W-:Y:S02]  /*0b60*/  ISETP.GE.U32.AND P0, PT, R2, 0x4, PT ;  /* 0x000000040200780c */ /* 0x000fe40003f06070 */
[----:B------:R-:W-:-:S11]  /*0b70*/  LOP3.LUT R2, R26, 0x3, RZ, 0xc0, !PT ;  /* 0x000000031a027812 */ /* 0x000fd600078ec0ff */
[----:B------:R-:W-:Y:S05]  /*0b80*/  @!P0 BRA `(.L_x_6) ;  /* 0x0000000000708947 */ /* 0x000fea0003800000 */
[----:B------:R-:W-:-:S13]  /*0b90*/  ISETP.GE.U32.AND P0, PT, R3, R26, PT ;  /* 0x0000001a0300720c */ /* 0x000fda0003f06070 */
[----:B-1----:R-:W0:Y:S01]  /*0ba0*/  @!P0 LDC.64 R4, c[0x0][0x380] ;  /* 0x0000e000ff048b82 */ /* 0x002e220000000a00 */
[C---:B------:R-:W-:Y:S02]  /*0bb0*/  @!P0 IADD3 R8, PT, PT, R15.reuse, 0x2, RZ ;  /* 0x000000020f088810 */ /* 0x040fe40007ffe0ff */
[----:B------:R-:W-:-:S03]  /*0bc0*/  @!P0 IADD3 R10, PT, PT, R15, 0x3, RZ ;  /* 0x000000030f0a8810 */ /* 0x000fc60007ffe0ff */
[-CC-:B------:R-:W-:Y:S02]  /*0bd0*/  @!P0 IMAD R11, R8, R26.reuse, R3.reuse ;  /* 0x0000001a080b8224 */ /* 0x180fe400078e0203 */
[----:B------:R-:W1:Y:S01]  /*0be0*/  @!P0 LDC.64 R6, c[0x0][0x380] ;  /* 0x0000e000ff068b82 */ /* 0x000e620000000a00 */
[----:B------:R-:W-:Y:S02]  /*0bf0*/  @!P0 IMAD R13, R10, R26, R3 ;  /* 0x0000001a0a0d8224 */ /* 0x000fe400078e0203 */
[----:B0-----:R-:W-:-:S05]  /*0c00*/  @!P0 IMAD.WIDE.U32 R4, R11, 0x4, R4 ;  /* 0x000000040b048825 */ /* 0x001fca00078e0004 */
[----:B------:R0:W5:Y:S01]  /*0c10*/  @!P0 LDG.E R17, desc[UR6][R4.64] ;  /* 0x0000000604118981 */ /* 0x000162000c1e1900 */
[----:B-1----:R-:W-:-:S05]  /*0c20*/  @!P0 IMAD.WIDE.U32 R6, R13, 0x4, R6 ;  /* 0x000000040d068825 */ /* 0x002fca00078e0006 */
[----:B------:R0:W5:Y:S01]  /*0c30*/  @!P0 LDG.E R19, desc[UR6][R6.64] ;  /* 0x0000000606138981 */ /* 0x000162000c1e1900 */
[----:B------:R-:W-:Y:S04]  /*0c40*/  BSSY.RECONVERGENT B0, `(.L_x_7) ;  /* 0x000000d000007945 */ /* 0x000fe80003800200 */
[----:B------:R-:W-:Y:S05]  /*0c50*/  @P0 BRA `(.L_x_8) ;  /* 0x00000000002c0947 */ /* 0x000fea0003800000 */
[----:B0-----:R-:W0:Y:S01]  /*0c60*/  LDC.64 R4, c[0x0][0x380] ;  /* 0x0000e000ff047b82 */ /* 0x001e220000000a00 */
        /* <DEDUP_REMOVED lines=10> */
.L_x_8:
[----:B------:R-:W-:Y:S05]  /*0d10*/  BSYNC.RECONVERGENT B0 ;  /* 0x0000000000007941 */ /* 0x000fea0003800200 */
.L_x_7:
[----:B-----5:R-:W-:Y:S01]  /*0d20*/  @!P0 FADD R0, R0, R17 ;  /* 0x0000001100008221 */ /* 0x020fe20000000000 */
[----:B------:R-:W-:-:S03]  /*0d30*/  IADD3 R15, PT, PT, R15, 0x4, RZ ;  /* 0x000000040f0f7810 */ /* 0x000fc60007ffe0ff */
[----:B------:R-:W-:-:S07]  /*0d40*/  @!P0 FADD R0, R0, R19 ;  /* 0x0000001300008221 */ /* 0x000fce0000000000 */
.L_x_6:
[----:B------:R-:W-:-:S13]  /*0d50*/  ISETP.NE.AND P0, PT, R2, RZ, PT ;  /* 0x000000ff0200720c */ /* 0x000fda0003f05270 */
[----:B------:R-:W-:Y:S05]  /*0d60*/  @!P0 BRA `(.L_x_0) ;  /* 0x0000000000348947 */ /* 0x000fea0003800000 */
[----:B01----:R-:W0:Y:S01]  /*0d70*/  LDC R5, c[0x0][0x390] ;  /* 0x0000e400ff057b82 */ /* 0x003e220000000800 */
[-C--:B------:R-:W-:Y:S01]  /*0d80*/  ISETP.GE.U32.AND P1, PT, R3, R26.reuse, PT ;  /* 0x0000001a0300720c */ /* 0x080fe20003f26070 */
[----:B------:R-:W-:Y:S01]  /*0d90*/  IMAD R15, R15, R26, R3 ;  /* 0x0000001a0f0f7224 */ /* 0x000fe200078e0203 */
[----:B------:R-:W-:-:S11]  /*0da0*/  IADD3 R4, PT, PT, -R2, RZ, RZ ;  /* 0x000000ff02047210 */ /* 0x000fd60007ffe1ff */
.L_x_9:
[----:B------:R-:W1:Y:S02]  /*0db0*/  @!P1 LDC.64 R2, c[0x0][0x380] ;  /* 0x0000e000ff029b82 */ /* 0x000e640000000a00 */
[----:B-1----:R-:W-:-:S06]  /*0dc0*/  @!P1 IMAD.WIDE.U32 R2, R15, 0x4, R2 ;  /* 0x000000040f029825 */ /* 0x002fcc00078e0002 */
[----:B------:R-:W2:Y:S01]  /*0dd0*/  @!P1 LDG.E R3, desc[UR6][R2.64] ;  /* 0x0000000602039981 */ /* 0x000ea2000c1e1900 */
[----:B------:R-:W-:Y:S02]  /*0de0*/  IADD3 R4, PT, PT, R4, 0x1, RZ ;  /* 0x0000000104047810 */ /* 0x000fe40007ffe0ff */
[----:B0-----:R-:W-:Y:S02]  /*0df0*/  MOV R26, R5 ;  /* 0x00000005001a7202 */ /* 0x001fe40000000f00 */
[----:B------:R-:W-:Y:S02]  /*0e00*/  ISETP.NE.AND P0, PT, R4, RZ, PT ;  /* 0x000000ff0400720c */ /* 0x000fe40003f05270 */
[----:B------:R-:W-:Y:S01]  /*0e10*/  IADD3 R15, PT, PT, R15, R26, RZ ;  /* 0x0000001a0f0f7210 */ /* 0x000fe20007ffe0ff */
[----:B--2---:R-:W-:-:S10]  /*0e20*/  @!P1 FADD R0, R0, R3 ;  /* 0x0000000300009221 */ /* 0x004fd40000000000 */
[----:B------:R-:W-:Y:S05]  /*0e30*/  @P0 BRA `(.L_x_9) ;  /* 0xfffffffc00dc0947 */ /* 0x000fea000383ffff */
.L_x_0:
[----:B01----:R-:W-:Y:S01]  /*0e40*/  I2FP.F32.S32 R5, R26 ;  /* 0x0000001a00057245 */ /* 0x003fe20000201400 */
[----:B------:R-:W-:Y:S01]  /*0e50*/  BSSY.RECONVERGENT B2, `(.L_x_10) ;  /* 0x000000e000027945 */ /* 0x000fe20003800200 */
[----:B------:R-:W-:Y:S02]  /*0e60*/  ISETP.GE.AND P2, PT, R26, 0x1, PT ;  /* 0x000000011a00780c */ /* 0x000fe40003f46270 */
[----:B------:R-:W0:Y:S08]  /*0e70*/  MUFU.RCP R2, R5 ;  /* 0x0000000500027308 */ /* 0x000e300000001000 */
[----:B------:R-:W1:Y:S01]  /*0e80*/  FCHK P0, R0, R5 ;  /* 0x0000000500007302 */ /* 0x000e620000000000 */
[----:B0-----:R-:W-:-:S04]  /*0e90*/  FFMA R3, -R5, R2, 1 ;  /* 0x3f80000005037423 */ /* 0x001fc80000000102 */
[----:B------:R-:W-:-:S04]  /*0ea0*/  FFMA R3, R2, R3, R2 ;  /* 0x0000000302037223 */ /* 0x000fc80000000002 */
[----:B------:R-:W-:-:S04]  /*0eb0*/  FFMA R4, R3, R0, RZ ;  /* 0x0000000003047223 */ /* 0x000fc800000000ff */
[----:B------:R-:W-:-:S04]  /*0ec0*/  FFMA R7, -R5, R4, R0 ;  /* 0x0000000405077223 */ /* 0x000fc80000000100 */
[----:B------:R-:W-:Y:S01]  /*0ed0*/  FFMA R4, R3, R7, R4 ;  /* 0x0000000703047223 */ /* 0x000fe20000000004 */
[----:B-1----:R-:W-:Y:S06]  /*0ee0*/  @!P0 BRA `(.L_x_11) ;  /* 0x0000000000108947 */ /* 0x002fec0003800000 */
[----:B------:R-:W-:Y:S02]  /*0ef0*/  MOV R3, R5 ;  /* 0x0000000500037202 */ /* 0x000fe40000000f00 */
[----:B------:R-:W-:-:S07]  /*0f00*/  MOV R2, 0xf20 ;  /* 0x00000f2000027802 */ /* 0x000fce0000000f00 */
[----:B------:R-:W-:Y:S05]  /*0f10*/  CALL.REL.NOINC `($__internal_0_$__cuda_sm3x_div_rn_noftz_f32_slowpath) ;  /* 0x0000003000047944 */ /* 0x000fea0003c00000 */
[----:B------:R-:W-:-:S07]  /*0f20*/  MOV R4, R0 ;  /* 0x0000000000047202 */ /* 0x000fce0000000f00 */
.L_x_11:
[----:B------:R-:W-:Y:S05]  /*0f30*/  BSYNC.RECONVERGENT B2 ;  /* 0x0000000000027941 */ /* 0x000fea0003800200 */
.L_x_10:
[----:B------:R-:W-:Y:S01]  /*0f40*/  HFMA2 R10, -RZ, RZ, 0, 0 ;  /* 0x00000000ff0a7431 */ /* 0x000fe200000001ff */
[----:B------:R-:W-:Y:S06]  /*0f50*/  @!P2 BRA `(.L_x_12) ;  /* 0x0000000c00f0a947 */ /* 0x000fec0003800000 */
[----:B------:R-:W0:Y:S01]  /*0f60*/  LDCU UR4, c[0x0][0x390] ;  /* 0x00007200ff0477ac */ /* 0x000e220008000800 */
[----:B------:R-:W-:Y:S02]  /*0f70*/  MOV R0, RZ ;  /* 0x000000ff00007202 */ /* 0x000fe40000000f00 */
[----:B------:R-:W-:Y:S02]  /*0f80*/  MOV R10, RZ ;  /* 0x000000ff000a7202 */ /* 0x000fe40000000f00 */
[----:B0-----:R-:W-:Y:S01]  /*0f90*/  MOV R12, UR4 ;  /* 0x00000004000c7c02 */ /* 0x001fe20008000f00 */
[----:B------:R-:W-:-:S03]  /*0fa0*/  UIMAD UR4, UR5, UR8, URZ ;  /* 0x00000008050472a4 */ /* 0x000fc6000f8e02ff */
[----:B------:R-:W-:-:S03]  /*0fb0*/  ISETP.NE.AND P0, PT, R12, 0x1, PT ;  /* 0x000000010c00780c */ /* 0x000fc60003f05270 */
[----:B------:R-:W-:-:S10]  /*0fc0*/  IADD3 R7, PT, PT, R9, UR4, RZ ;  /* 0x0000000409077c10 */ /* 0x000fd4000fffe0ff */
[----:B------:R-:W-:Y:S05]  /*0fd0*/  @!P0 BRA `(.L_x_13) ;  /* 0x00000008008c8947 */ /* 0x000fea0003800000 */
[----:B------:R-:W0:Y:S01]  /*0fe0*/  LDC R6, c[0x0][0x390] ;  /* 0x0000e400ff067b82 */ /* 0x000e220000000800 */
[C---:B------:R-:W-:Y:S02]  /*0ff0*/  LOP3.LUT R0, R12.reuse, 0x7ffffffe, RZ, 0xc0, !PT ;  /* 0x7ffffffe0c007812 */ /* 0x040fe400078ec0ff */
[----:B------:R-:W-:Y:S02]  /*1000*/  IADD3 R11, PT, PT, R12, UR4, R9 ;  /* 0x000000040c0b7c10 */ /* 0x000fe4000fffe009 */
[----:B------:R-:W-:Y:S02]  /*1010*/  MOV R10, RZ ;  /* 0x000000ff000a7202 */ /* 0x000fe40000000f00 */
[----:B------:R-:W-:Y:S01]  /*1020*/  MOV R13, R7 ;  /* 0x00000007000d7202 */ /* 0x000fe20000000f00 */
[----:B------:R-:W1:Y:S01]  /*1030*/  LDC.64 R2, c[0x0][0x380] ;  /* 0x0000e000ff027b82 */ /* 0x000e620000000a00 */
[----:B------:R-:W-:-:S07]  /*1040*/  IADD3 R8, PT, PT, -R0, RZ, RZ ;  /* 0x000000ff00087210 */ /* 0x000fce0007ffe1ff */
.L_x_19:
[----:B-1----:R-:W-:-:S04]  /*1050*/  IMAD.WIDE.U32 R16, R13, 0x4, R2 ;  /* 0x000000040d107825 */ /* 0x002fc800078e0002 */
[----:B------:R-:W-:Y:S02]  /*1060*/  IMAD.WIDE.U32 R18, R11, 0x4, R2 ;  /* 0x000000040b127825 */ /* 0x000fe400078e0002 */
[----:B------:R-:W2:Y:S04]  /*1070*/  LDG.E R17, desc[UR6][R16.64] ;  /* 0x0000000610117981 */ /* 0x000ea8000c1e1900 */
[----:B------:R-:W3:Y:S01]  /*1080*/  LDG.E R19, desc[UR6][R18.64] ;  /* 0x0000000612137981 */ /* 0x000ee2000c1e1900 */
[----:B------:R-:W-:Y:S01]  /*1090*/  IADD3 R8, PT, PT, R8, 0x2, RZ ;  /* 0x0000000208087810 */ /* 0x000fe20007ffe0ff */
[----:B------:R-:W-:Y:S01]  /*10a0*/  BSSY.RECONVERGENT B0, `(.L_x_14) ;  /* 0x0000049000007945 */ /* 0x000fe20003800200 */
[----:B------:R-:W-:Y:S02]  /*10b0*/  HFMA2 R15, -RZ, RZ, 1.875, 0 ;  /* 0x3f800000ff0f7431 */ /* 0x000fe400000001ff */
[----:B------:R-:W-:Y:S01]  /*10c0*/  ISETP.NE.AND P1, PT, R8, RZ, PT ;  /* 0x000000ff0800720c */ /* 0x000fe20003f25270 */
[--C-:B--2---:R-:W-:Y:S01]  /*10d0*/  FADD R14, R17, -R4.reuse ;  /* 0x80000004110e7221 */ /* 0x104fe20000000000 */
[----:B---3--:R-:W-:-:S04]  /*10e0*/  FADD R12, R19, -R4 ;  /* 0x80000004130c7221 */ /* 0x008fc80000000000 */
[----:B------:R-:W-:Y:S02]  /*10f0*/  FSETP.NEU.AND P0, PT, R14, 1, PT ;  /* 0x3f8000000e00780b */ /* 0x000fe40003f0d000 */
[----:B------:R-:W-:-:S11]  /*1100*/  FSETP.NEU.AND P2, PT, R12, 1, PT ;  /* 0x3f8000000c00780b */ /* 0x000fd60003f4d000 */
[----:B------:R-:W-:Y:S05]  /*1110*/  @!P0 BRA `(.L_x_15) ;  /* 0x0000000400048947 */ /* 0x000fea0003800000 */
[----:B------:R-:W-:-:S13]  /*1120*/  FSETP.NAN.AND P0, PT, |R14|, |R14|, PT ;  /* 0x4000000e0e00720b */ /* 0x000fda0003f08200 */
[----:B------:R-:W-:Y:S01]  /*1130*/  @P0 FADD R15, R14, 2 ;  /* 0x400000000e0f0421 */ /* 0x000fe20000000000 */
[----:B------:R-:W-:Y:S06]  /*1140*/  @P0 BRA `(.L_x_15) ;  /* 0x0000000000f80947 */ /* 0x000fec0003800000 */
[C---:B------:R-:W-:Y:S01]  /*1150*/  FMUL R15, |R14|.reuse, 16777216 ;  /* 0x4b8000000e0f7820 */ /* 0x040fe20000400200 */
[C---:B------:R-:W-:Y:S02]  /*1160*/  FSETP.GEU.AND P0, PT, |R14|.reuse, 1.175494350822287508e-38, PT ;  /* 0x008000000e00780b */ /* 0x040fe40003f0e200 */
[----:B------:R-:W-:Y:S02]  /*1170*/  MOV R21, 0x3a2c32e4 ;  /* 0x3a2c32e400157802 */ /* 0x000fe40000000f00 */
[----:B------:R-:W-:Y:S02]  /*1180*/  FSEL R15, R15, |R14|, !P0 ;  /* 0x4000000e0f0f7208 */ /* 0x000fe40004000000 */
[----:B------:R-:W-:Y:S02]  /*1190*/  FSEL R19, RZ, -24, P0 ;  /* 0xc1c00000ff137808 */ /* 0x000fe40000000000 */
[----:B------:R-:W-:Y:S02]  /*11a0*/  IADD3 R16, PT, PT, R15, -0x3f3504f3, RZ ;  /* 0xc0cafb0d0f107810 */ /* 0x000fe40007ffe0ff */
[----:B------:R-:W-:-:S02]  /*11b0*/  FSETP.NEU.AND P0, PT, |R14|, +INF , PT ;  /* 0x7f8000000e00780b */ /* 0x000fc40003f0d200 */
[----:B------:R-:W-:Y:S02]  /*11c0*/  LOP3.LUT R16, R16, 0xff800000, RZ, 0xc0, !PT ;  /* 0xff80000010107812 */ /* 0x000fe400078ec0ff */
[----:B------:R-:W-:Y:S02]  /*11d0*/  FSETP.NEU.AND P0, PT, R14, RZ, P0 ;  /* 0x000000ff0e00720b */ /* 0x000fe4000070d000 */
[-C--:B------:R-:W-:Y:S02]  /*11e0*/  IADD3 R17, PT, PT, R15, -R16.reuse, RZ ;  /* 0x800000100f117210 */ /* 0x080fe40007ffe0ff */
[----:B------:R-:W-:-:S03]  /*11f0*/  I2FP.F32.S32 R16, R16 ;  /* 0x0000001000107245 */ /* 0x000fc60000201400 */
[C---:B------:R-:W-:Y:S01]  /*1200*/  FADD R15, R17.reuse, 1 ;  /* 0x3f800000110f7421 */ /* 0x040fe20000000000 */
[----:B------:R-:W-:Y:S01]  /*1210*/  FADD R22, R17, -1 ;  /* 0xbf80000011167421 */ /* 0x000fe20000000000 */
[----:B------:R-:W-:-:S03]  /*1220*/  FFMA R20, R16, 1.1920928955078125e-07, R19 ;  /* 0x3400000010147823 */ /* 0x000fc60000000013 */
[----:B------:R-:W-:Y:S01]  /*1230*/  FADD R18, R22, R22 ;  /* 0x0000001616127221 */ /* 0x000fe20000000000 */
[----:B------:R-:W1:Y:S01]  /*1240*/  MUFU.RCP R15, R15 ;  /* 0x0000000f000f7308 */ /* 0x000e620000001000 */
[----:B------:R-:W-:Y:S02]  /*1250*/  @!P0 FADD R14, R14, R14 ;  /* 0x0000000e0e0e8221 */ /* 0x000fe40000000000 */
[----:B-1----:R-:W-:-:S04]  /*1260*/  FMUL R17, R15, R18 ;  /* 0x000000120f117220 */ /* 0x002fc80000400000 */
[----:B------:R-:W-:Y:S01]  /*1270*/  FADD R19, R22, -R17 ;  /* 0x8000001116137221 */ /* 0x000fe20000000000 */
[C---:B------:R-:W-:Y:S01]  /*1280*/  FMUL R18, R17.reuse, R17 ;  /* 0x0000001111127220 */ /* 0x040fe20000400000 */
[----:B------:R-:W-:Y:S02]  /*1290*/  FFMA R16, R17, 1.4426950216293334961, R20 ;  /* 0x3fb8aa3b11107823 */ /* 0x000fe40000000014 */
[----:B------:R-:W-:Y:S01]  /*12a0*/  FADD R19, R19, R19 ;  /* 0x0000001313137221 */ /* 0x000fe20000000000 */
[----:B------:R-:W-:Y:S01]  /*12b0*/  FFMA R21, R18, R21, 0.0032181653659790754318 ;  /* 0x3b52e7db12157423 */ /* 0x000fe20000000015 */
[----:B------:R-:W-:Y:S02]  /*12c0*/  FADD R20, R20, -R16 ;  /* 0x8000001014147221 */ /* 0x000fe40000000000 */
[----:B------:R-:W-:Y:S01]  /*12d0*/  FFMA R22, R22, -R17, R19 ;  /* 0x8000001116167223 */ /* 0x000fe20000000013 */
[----:B------:R-:W-:Y:S01]  /*12e0*/  FFMA R21, R18, R21, 0.018033718690276145935 ;  /* 0x3c93bb7312157423 */ /* 0x000fe20000000015 */
[----:B------:R-:W-:-:S02]  /*12f0*/  FFMA R19, R17, 1.4426950216293334961, R20 ;  /* 0x3fb8aa3b11137823 */ /* 0x000fc40000000014 */
[----:B------:R-:W-:Y:S01]  /*1300*/  FMUL R22, R15, R22 ;  /* 0x000000160f167220 */ /* 0x000fe20000400000 */
[----:B------:R-:W-:-:S03]  /*1310*/  FFMA R21, R18, R21, 0.12022458761930465698 ;  /* 0x3df6384f12157423 */ /* 0x000fc60000000015 */
[----:B------:R-:W-:Y:S01]  /*1320*/  FFMA R20, R22, 1.4426950216293334961, R19 ;  /* 0x3fb8aa3b16147823 */ /* 0x000fe20000000013 */
[----:B------:R-:W-:-:S03]  /*1330*/  FMUL R18, R18, R21 ;  /* 0x0000001512127220 */ /* 0x000fc60000400000 */
[----:B------:R-:W-:Y:S01]  /*1340*/  FFMA R19, R17, 1.9251366722983220825e-08, R20 ;  /* 0x32a55e3411137823 */ /* 0x000fe20000000014 */
[----:B------:R-:W-:-:S04]  /*1350*/  FMUL R15, R18, 3 ;  /* 0x40400000120f7820 */ /* 0x000fc80000400000 */
[----:B------:R-:W-:Y:S01]  /*1360*/  FFMA R15, R22, R15, R19 ;  /* 0x0000000f160f7223 */ /* 0x000fe20000000013 */
[----:B------:R-:W-:-:S03]  /*1370*/  HFMA2 R19, -RZ, RZ, 0.64013671875, -15.109375 ;  /* 0x391fcb8eff137431 */ /* 0x000fc600000001ff */
[----:B------:R-:W-:-:S04]  /*1380*/  FFMA R17, R17, R18, R15 ;  /* 0x0000001211117223 */ /* 0x000fc8000000000f */
[----:B------:R-:W-:-:S04]  /*1390*/  FADD R20, R16, R17 ;  /* 0x0000001110147221 */ /* 0x000fc80000000000 */
[----:B------:R-:W-:Y:S01]  /*13a0*/  FMUL R15, R20, 2 ;  /* 0x40000000140f7820 */ /* 0x000fe20000400000 */
[----:B------:R-:W-:-:S03]  /*13b0*/  FADD R16, -R16, R20 ;  /* 0x0000001410107221 */ /* 0x000fc60000000100 */
[----:B------:R-:W1:Y:S01]  /*13c0*/  FRND R18, R15 ;  /* 0x0000000f00127307 */ /* 0x000e620000201000 */
[----:B------:R-:W-:Y:S01]  /*13d0*/  FADD R17, R17, -R16 ;  /* 0x8000001011117221 */ /* 0x000fe20000000000 */
[----:B------:R-:W-:Y:S01]  /*13e0*/  FFMA R20, R20, 2, -R15 ;  /* 0x4000000014147823 */ /* 0x000fe2000000080f */
[----:B------:R-:W-:-:S03]  /*13f0*/  FSETP.GT.AND P4, PT, |R15|, 152, PT ;  /* 0x431800000f00780b */ /* 0x000fc60003f84200 */
[----:B------:R-:W-:Y:S02]  /*1400*/  FFMA R17, R17, 2, R20 ;  /* 0x4000000011117823 */ /* 0x000fe40000000014 */
[----:B------:R-:W2:Y:S01]  /*1410*/  F2I.NTZ R20, R15 ;  /* 0x0000000f00147305 */ /* 0x000ea20000203100 */
[----:B-1----:R-:W-:Y:S01]  /*1420*/  FADD R16, R15, -R18 ;  /* 0x800000120f107221 */ /* 0x002fe20000000000 */
[----:B------:R-:W-:-:S03]  /*1430*/  FSETP.GT.AND P3, PT, R18, RZ, PT ;  /* 0x000000ff1200720b */ /* 0x000fc60003f64000 */
[----:B------:R-:W-:-:S04]  /*1440*/  FADD R16, R16, R17 ;  /* 0x0000001110107221 */ /* 0x000fc80000000000 */
[----:B------:R-:W-:-:S04]  /*1450*/  FFMA R17, R16, R19, 0.0013391353422775864601 ;  /* 0x3aaf85ed10117423 */ /* 0x000fc80000000013 */
[----:B------:R-:W-:-:S04]  /*1460*/  FFMA R17, R16, R17, 0.0096188392490148544312 ;  /* 0x3c1d985610117423 */ /* 0x000fc80000000011 */
[----:B------:R-:W-:-:S04]  /*1470*/  FFMA R17, R16, R17, 0.055503588169813156128 ;  /* 0x3d6357bb10117423 */ /* 0x000fc80000000011 */
[C---:B------:R-:W-:Y:S01]  /*1480*/  FFMA R19, R16.reuse, R17, 0.24022644758224487305 ;  /* 0x3e75fdec10137423 */ /* 0x040fe20000000011 */
[----:B------:R-:W-:Y:S02]  /*1490*/  SEL R17, RZ, 0x83000000, P3 ;  /* 0x83000000ff117807 */ /* 0x000fe40001800000 */
[----:B------:R-:W-:Y:S01]  /*14a0*/  FSETP.GEU.AND P3, PT, R15, RZ, PT ;  /* 0x000000ff0f00720b */ /* 0x000fe20003f6e000 */
[----:B------:R-:W-:Y:S01]  /*14b0*/  FFMA R19, R16, R19, 0.69314718246459960938 ;  /* 0x3f31721810137423 */ /* 0x000fe20000000013 */
[----:B------:R-:W-:Y:S02]  /*14c0*/  IADD3 R18, PT, PT, R17, 0x7f000000, RZ ;  /* 0x7f00000011127810 */ /* 0x000fe40007ffe0ff */
[----:B--2---:R-:W-:Y:S01]  /*14d0*/  LEA R20, R20, -R17, 0x17 ;  /* 0x8000001114147211 */ /* 0x004fe200078eb8ff */
[----:B------:R-:W-:Y:S01]  /*14e0*/  FFMA R19, R16, R19, 1 ;  /* 0x3f80000010137423 */ /* 0x000fe20000000013 */
[----:B------:R-:W-:-:S03]  /*14f0*/  FSEL R15, RZ, +INF , !P3 ;  /* 0x7f800000ff0f7808 */ /* 0x000fc60005800000 */
[----:B------:R-:W-:-:S04]  /*1500*/  FMUL R19, R18, R19 ;  /* 0x0000001312137220 */ /* 0x000fc80000400000 */
[----:B------:R-:W-:Y:S01]  /*1510*/  @!P4 FMUL R15, R20, R19 ;  /* 0x00000013140fc220 */ /* 0x000fe20000400000 */
[----:B------:R-:W-:-:S07]  /*1520*/  @!P0 LOP3.LUT R15, R14, 0x7fffffff, RZ, 0xc0, !PT ;  /* 0x7fffffff0e0f8812 */ /* 0x000fce00078ec0ff */
.L_x_15:
[----:B------:R-:W-:Y:S05]  /*1530*/  BSYNC.RECONVERGENT B0 ;  /* 0x0000000000007941 */ /* 0x000fea0003800200 */
.L_x_14:
[----:B------:R-:W-:Y:S01]  /*1540*/  BSSY.RECONVERGENT B0, `(.L_x_16) ;  /* 0x0000047000007945 */ /* 0x000fe20003800200 */
[----:B------:R-:W-:Y:S01]  /*1550*/  FADD R10, R15, R10 ;  /* 0x0000000a0f0a7221 */ /* 0x000fe20000000000 */
[----:B------:R-:W-:Y:S02]  /*1560*/  MOV R15, 0x3f800000 ;  /* 0x3f800000000f7802 */ /* 0x000fe40000000f00 */
[----:B------:R-:W-:Y:S05]  /*1570*/  @!P2 BRA `(.L_x_17) ;  /* 0x00000004000ca947 */ /* 0x000fea0003800000 */
[----:B------:R-:W-:-:S13]  /*1580*/  FSETP.NAN.AND P0, PT, |R12|, |R12|, PT ;  /* 0x4000000c0c00720b */ /* 0x000fda0003f08200 */
[----:B------:R-:W-:Y:S05]  /*1590*/  @P0 BRA `(.L_x_18) ;  /* 0x0000000400000947 */ /* 0x000fea0003800000 */
[C---:B------:R-:W-:Y:S01]  /*15a0*/  FMUL R15, |R12|.reuse, 16777216 ;  /* 0x4b8000000c0f7820 */ /* 0x040fe20000400200 */
[C---:B------:R-:W-:Y:S01]  /*15b0*/  FSETP.GEU.AND P0, PT, |R12|.reuse, 1.175494350822287508e-38, PT ;  /* 0x008000000c00780b */ /* 0x040fe20003f0e200 */
[----:B------:R-:W-:Y:S01]  /*15c0*/  HFMA2 R20, -RZ, RZ, 0.771484375, 0.21533203125 ;  /* 0x3a2c32e4ff147431 */ /* 0x000fe200000001ff */
[----:B------:R-:W-:Y:S02]  /*15d0*/  FSETP.NEU.AND P4, PT, R12, RZ, PT ;  /* 0x000000ff0c00720b */ /* 0x000fe40003f8d000 */
[----:B------:R-:W-:Y:S02]  /*15e0*/  FSEL R15, R15, |R12|, !P0 ;  /* 0x4000000c0f0f7208 */ /* 0x000fe40004000000 */
[----:B------:R-:W-:Y:S02]  /*15f0*/  FSEL R18, RZ, -24, P0 ;  /* 0xc1c00000ff127808 */ /* 0x000fe40000000000 */
[----:B------:R-:W-:-:S04]  /*1600*/  IADD3 R14, PT, PT, R15, -0x3f3504f3, RZ ;  /* 0xc0cafb0d0f0e7810 */ /* 0x000fc80007ffe0ff */
[----:B------:R-:W-:-:S04]  /*1610*/  LOP3.LUT R14, R14, 0xff800000, RZ, 0xc0, !PT ;  /* 0xff8000000e0e7812 */ /* 0x000fc800078ec0ff */
[----:B------:R-:W-:-:S05]  /*1620*/  IADD3 R15, PT, PT, R15, -R14, RZ ;  /* 0x8000000e0f0f7210 */ /* 0x000fca0007ffe0ff */
[C---:B------:R-:W-:Y:S01]  /*1630*/  FADD R16, R15.reuse, 1 ;  /* 0x3f8000000f107421 */ /* 0x040fe20000000000 */
[----:B------:R-:W-:Y:S01]  /*1640*/  FADD R21, R15, -1 ;  /* 0xbf8000000f157421 */ /* 0x000fe20000000000 */
[----:B------:R-:W-:-:S03]  /*1650*/  I2FP.F32.S32 R15, R14 ;  /* 0x0000000e000f7245 */ /* 0x000fc60000201400 */
[----:B------:R-:W-:Y:S01]  /*1660*/  FADD R17, R21, R21 ;  /* 0x0000001515117221 */ /* 0x000fe20000000000 */
[----:B------:R-:W1:Y:S01]  /*1670*/  MUFU.RCP R16, R16 ;  /* 0x0000001000107308 */ /* 0x000e620000001000 */
[----:B------:R-:W-:Y:S02]  /*1680*/  FFMA R19, R15, 1.1920928955078125e-07, R18 ;  /* 0x340000000f137823 */ /* 0x000fe40000000012 */
        /* <DEDUP_REMOVED lines=17> */
[----:B------:R-:W-:-:S03]  /*17a0*/  MOV R18, 0x391fcb8e ;  /* 0x391fcb8e00127802 */ /* 0x000fc60000000f00 */
[----:B------:R-:W-:-:S04]  /*17b0*/  FFMA R16, R14, R17, R16 ;  /* 0x000000110e107223 */ /* 0x000fc80000000010 */
[----:B------:R-:W-:-:S04]  /*17c0*/  FADD R17, R15, R16 ;  /* 0x000000100f117221 */ /* 0x000fc80000000000 */
[----:B------:R-:W-:Y:S01]  /*17d0*/  FMUL R14, R17, 2 ;  /* 0x40000000110e7820 */ /* 0x000fe20000400000 */
[----:B------:R-:W-:-:S03]  /*17e0*/  FADD R15, -R15, R17 ;  /* 0x000000110f0f7221 */ /* 0x000fc60000000100 */
[----:B------:R-:W1:Y:S01]  /*17f0*/  FRND R19, R14 ;  /* 0x0000000e00137307 */ /* 0x000e620000201000 */
[----:B------:R-:W-:Y:S01]  /*1800*/  FADD R16, R16, -R15 ;  /* 0x8000000f10107221 */ /* 0x000fe20000000000 */
[----:B------:R-:W-:Y:S01]  /*1810*/  FFMA R17, R17, 2, -R14 ;  /* 0x4000000011117823 */ /* 0x000fe2000000080e */
[C---:B------:R-:W-:Y:S02]  /*1820*/  FSETP.GT.AND P2, PT, |R14|.reuse, 152, PT ;  /* 0x431800000e00780b */ /* 0x040fe40003f44200 */
[----:B------:R-:W-:Y:S01]  /*1830*/  FSETP.GEU.AND P3, PT, R14, RZ, PT ;  /* 0x000000ff0e00720b */ /* 0x000fe20003f6e000 */
        /* <DEDUP_REMOVED lines=10> */
[----:B------:R-:W-:Y:S01]  /*18e0*/  FSETP.NEU.AND P0, PT, |R12|, +INF , PT ;  /* 0x7f8000000c00780b */ /* 0x000fe20003f0d200 */
[----:B------:R-:W-:Y:S01]  /*18f0*/  FFMA R18, R15, R18, 0.69314718246459960938 ;  /* 0x3f3172180f127423 */ /* 0x000fe20000000012 */
[----:B--2---:R-:W-:Y:S02]  /*1900*/  LEA R17, R17, -R16, 0x17 ;  /* 0x8000001011117211 */ /* 0x004fe400078eb8ff */
[----:B------:R-:W-:Y:S01]  /*1910*/  IADD3 R16, PT, PT, R16, 0x7f000000, RZ ;  /* 0x7f00000010107810 */ /* 0x000fe20007ffe0ff */
[----:B------:R-:W-:Y:S01]  /*1920*/  FFMA R19, R15, R18, 1 ;  /* 0x3f8000000f137423 */ /* 0x000fe20000000012 */
[----:B------:R-:W-:-:S03]  /*1930*/  FSEL R15, RZ, +INF , !P3 ;  /* 0x7f800000ff0f7808 */ /* 0x000fc60005800000 */
[----:B------:R-:W-:-:S04]  /*1940*/  FMUL R16, R16, R19 ;  /* 0x0000001310107220 */ /* 0x000fc80000400000 */
[----:B------:R-:W-:Y:S01]  /*1950*/  @!P2 FMUL R15, R17, R16 ;  /* 0x00000010110fa220 */ /* 0x000fe20000400000 */
[----:B------:R-:W-:Y:S06]  /*1960*/  @P0 BRA P4, `(.L_x_17) ;  /* 0x0000000000100947 */ /* 0x000fec0002000000 */
[----:B------:R-:W-:-:S05]  /*1970*/  FADD R12, R12, R12 ;  /* 0x0000000c0c0c7221 */ /* 0x000fca0000000000 */
[----:B------:R-:W-:Y:S01]  /*1980*/  LOP3.LUT R15, R12, 0x7fffffff, RZ, 0xc0, !PT ;  /* 0x7fffffff0c0f7812 */ /* 0x000fe200078ec0ff */
[----:B------:R-:W-:Y:S06]  /*1990*/  BRA `(.L_x_17) ;  /* 0x0000000000047947 */ /* 0x000fec0003800000 */
.L_x_18:
[----:B------:R-:W-:-:S07]  /*19a0*/  FADD R15, R12, 2 ;  /* 0x400000000c0f7421 */ /* 0x000fce0000000000 */
.L_x_17:
[----:B------:R-:W-:Y:S05]  /*19b0*/  BSYNC.RECONVERGENT B0 ;  /* 0x0000000000007941 */ /* 0x000fea0003800200 */
.L_x_16:
[----:B0-----:R-:W-:Y:S01]  /*19c0*/  MOV R12, R6 ;  /* 0x00000006000c7202 */ /* 0x001fe20000000f00 */
[----:B------:R-:W-:-:S03]  /*19d0*/  FADD R10, R10, R15 ;  /* 0x0000000f0a0a7221 */ /* 0x000fc60000000000 */
[C---:B------:R-:W-:Y:S02]  /*19e0*/  LEA R11, R12.reuse, R11, 0x1 ;  /* 0x0000000b0c0b7211 */ /* 0x040fe400078e08ff */
[----:B------:R-:W-:Y:S01]  /*19f0*/  LEA R13, R12, R13, 0x1 ;  /* 0x0000000d0c0d7211 */ /* 0x000fe200078e08ff */
[----:B------:R-:W-:Y:S06]  /*1a00*/  @P1 BRA `(.L_x_19) ;  /* 0xfffffff400901947 */ /* 0x000fec000383ffff */
.L_x_13:
[----:B------:R-:W-:-:S04]  /*1a10*/  LOP3.LUT R2, R12, 0x1, RZ, 0xc0, !PT ;  /* 0x000000010c027812 */ /* 0x000fc800078ec0ff */
[----:B------:R-:W-:-:S13]  /*1a20*/  ISETP.NE.U32.AND P0, PT, R2, 0x1, PT ;  /* 0x000000010200780c */ /* 0x000fda0003f05070 */
[----:B------:R-:W-:Y:S05]  /*1a30*/  @P0 BRA `(.L_x_12) ;  /* 0x0000000400380947 */ /* 0x000fea0003800000 */
[----:B------:R-:W0:Y:S01]  /*1a40*/  LDC.64 R2, c[0x0][0x380] ;  /* 0x0000e000ff027b82 */ /* 0x000e220000000a00 */
[----:B------:R-:W-:-:S04]  /*1a50*/  IMAD R7, R0, R12, R7 ;  /* 0x0000000c00077224 */ /* 0x000fc800078e0207 */
[----:B0-----:R-:W-:-:S06]  /*1a60*/  IMAD.WIDE.U32 R2, R7, 0x4, R2 ;  /* 0x0000000407027825 */ /* 0x001fcc00078e0002 */
[----:B------:R-:W2:Y:S01]  /*1a70*/  LDG.E R3, desc[UR6][R2.64] ;  /* 0x0000000602037981 */ /* 0x000ea2000c1e1900 */
[----:B------:R-:W-:Y:S01]  /*1a80*/  BSSY.RECONVERGENT B0, `(.L_x_20) ;  /* 0x0000048000007945 */ /* 0x000fe20003800200 */
[----:B------:R-:W-:Y:S02]  /*1a90*/  HFMA2 R7, -RZ, RZ, 1.875, 0 ;  /* 0x3f800000ff077431 */ /* 0x000fe400000001ff */
[----:B--2---:R-:W-:-:S05]  /*1aa0*/  FADD R0, R3, -R4 ;  /* 0x8000000403007221 */ /* 0x004fca0000000000 */
[----:B------:R-:W-:-:S13]  /*1ab0*/  FSETP.NEU.AND P0, PT, R0, 1, PT ;  /* 0x3f8000000000780b */ /* 0x000fda0003f0d000 */
[----:B------:R-:W-:Y:S05]  /*1ac0*/  @!P0 BRA `(.L_x_21) ;  /* 0x00000004000c8947 */ /* 0x000fea0003800000 */
[----:B------:R-:W-:-:S13]  /*1ad0*/  FSETP.NAN.AND P0, PT, |R0|, |R0|, PT ;  /* 0x400000000000720b */ /* 0x000fda0003f08200 */
[----:B------:R-:W-:Y:S05]  /*1ae0*/  @P0 BRA `(.L_x_22) ;  /* 0x0000000400000947 */ /* 0x000fea0003800000 */
[C---:B------:R-:W-:Y:S01]  /*1af0*/  FMUL R3, |R0|.reuse, 16777216 ;  /* 0x4b80000000037820 */ /* 0x040fe20000400200 */
[C---:B------:R-:W-:Y:S02]  /*1b00*/  FSETP.GEU.AND P0, PT, |R0|.reuse, 1.175494350822287508e-38, PT ;  /* 0x008000000000780b */ /* 0x040fe40003f0e200 */
[----:B------:R-:W-:Y:S02]  /*1b10*/  MOV R14, 0x3a2c32e4 ;  /* 0x3a2c32e4000e7802 */ /* 0x000fe40000000f00 */
[----:B------:R-:W-:Y:S02]  /*1b20*/  FSEL R3, R3, |R0|, !P0 ;  /* 0x4000000003037208 */ /* 0x000fe40004000000 */
[----:B------:R-:W-:Y:S02]  /*1b30*/  FSETP.NEU.AND P3, PT, R0, RZ, PT ;  /* 0x000000ff0000720b */ /* 0x000fe40003f6d000 */
[----:B------:R-:W-:-:S04]  /*1b40*/  IADD3 R2, PT, PT, R3, -0x3f3504f3, RZ ;  /* 0xc0cafb0d03027810 */ /* 0x000fc80007ffe0ff */
[----:B------:R-:W-:-:S04]  /*1b50*/  LOP3.LUT R2, R2, 0xff800000, RZ, 0xc0, !PT ;  /* 0xff80000002027812 */ /* 0x000fc800078ec0ff */
[-C--:B------:R-:W-:Y:S02]  /*1b60*/  IADD3 R3, PT, PT, R3, -R2.reuse, RZ ;  /* 0x8000000203037210 */ /* 0x080fe40007ffe0ff */
[----:B------:R-:W-:-:S03]  /*1b70*/  I2FP.F32.S32 R2, R2 ;  /* 0x0000000200027245 */ /* 0x000fc60000201400 */
[C---:B------:R-:W-:Y:S01]  /*1b80*/  FADD R7, R3.reuse, 1 ;  /* 0x3f80000003077421 */ /* 0x040fe20000000000 */
[----:B------:R-:W-:Y:S01]  /*1b90*/  FADD R6, R3, -1 ;  /* 0xbf80000003067421 */ /* 0x000fe20000000000 */
[----:B------:R-:W-:-:S03]  /*1ba0*/  FSEL R3, RZ, -24, P0 ;  /* 0xc1c00000ff037808 */ /* 0x000fc60000000000 */
[----:B------:R-:W-:Y:S01]  /*1bb0*/  FADD R8, R6, R6 ;  /* 0x0000000606087221 */ /* 0x000fe20000000000 */
[----:B------:R-:W0:Y:S01]  /*1bc0*/  MUFU.RCP R7, R7 ;  /* 0x0000000700077308 */ /* 0x000e220000001000 */
[----:B------:R-:W-:Y:S02]  /*1bd0*/  FFMA R3, R2, 1.1920928955078125e-07, R3 ;  /* 0x3400000002037823 */ /* 0x000fe40000000003 */
[----:B0-----:R-:W-:-:S04]  /*1be0*/  FMUL R8, R7, R8 ;  /* 0x0000000807087220 */ /* 0x001fc80000400000 */
        /* <DEDUP_REMOVED lines=15> */
[----:B------:R-:W-:-:S04]  /*1ce0*/  FFMA R6, R6, R3, R7 ;  /* 0x0000000306067223 */ /* 0x000fc80000000007 */
[----:B------:R-:W-:-:S04]  /*1cf0*/  FFMA R11, R8, R11, R6 ;  /* 0x0000000b080b7223 */ /* 0x000fc80000000006 */
[----:B------:R-:W-:-:S04]  /*1d00*/  FADD R3, R2, R11 ;  /* 0x0000000b02037221 */ /* 0x000fc80000000000 */
[----:B------:R-:W-:Y:S01]  /*1d10*/  FMUL R6, R3, 2 ;  /* 0x4000000003067820 */ /* 0x000fe20000400000 */
[----:B------:R-:W-:-:S03]  /*1d20*/  FADD R2, -R2, R3 ;  /* 0x0000000302027221 */ /* 0x000fc60000000100 */
[----:B------:R-:W0:Y:S01]  /*1d30*/  FRND R7, R6 ;  /* 0x0000000600077307 */ /* 0x000e220000201000 */
[----:B------:R-:W-:Y:S01]  /*1d40*/  FADD R2, R11, -R2 ;  /* 0x800000020b027221 */ /* 0x000fe20000000000 */
[----:B------:R-:W-:Y:S01]  /*1d50*/  FFMA R3, R3, 2, -R6 ;  /* 0x4000000003037823 */ /* 0x000fe20000000806 */
[----:B------:R-:W-:Y:S01]  /*1d60*/  HFMA2 R11, -RZ, RZ, 0.64013671875, -15.109375 ;  /* 0x391fcb8eff0b7431 */ /* 0x000fe200000001ff */
[----:B------:R-:W-:Y:S02]  /*1d70*/  FSETP.GT.AND P1, PT, |R6|, 152, PT ;  /* 0x431800000600780b */ /* 0x000fe40003f24200 */
[----:B------:R-:W-:Y:S01]  /*1d80*/  FFMA R3, R2, 2, R3 ;  /* 0x4000000002037823 */ /* 0x000fe20000000003 */
[C---:B------:R-:W-:Y:S01]  /*1d90*/  FSETP.GEU.AND P2, PT, R6.reuse, RZ, PT ;  /* 0x000000ff0600720b */ /* 0x040fe20003f4e000 */
[----:B------:R-:W1:Y:S01]  /*1da0*/  F2I.NTZ R8, R6 ;  /* 0x0000000600087305 */ /* 0x000e620000203100 */
[----:B0-----:R-:W-:Y:S01]  /*1db0*/  FADD R2, R6, -R7 ;  /* 0x8000000706027221 */ /* 0x001fe20000000000 */
[----:B------:R-:W-:-:S03]  /*1dc0*/  FSETP.GT.AND P0, PT, R7, RZ, PT ;  /* 0x000000ff0700720b */ /* 0x000fc60003f04000 */
[----:B------:R-:W-:-:S04]  /*1dd0*/  FADD R2, R2, R3 ;  /* 0x0000000302027221 */ /* 0x000fc80000000000 */
[----:B------:R-:W-:-:S04]  /*1de0*/  FFMA R3, R2, R11, 0.0013391353422775864601 ;  /* 0x3aaf85ed02037423 */ /* 0x000fc8000000000b */
[----:B------:R-:W-:-:S04]  /*1df0*/  FFMA R3, R2, R3, 0.0096188392490148544312 ;  /* 0x3c1d985602037423 */ /* 0x000fc80000000003 */
[----:B------:R-:W-:-:S04]  /*1e00*/  FFMA R3, R2, R3, 0.055503588169813156128 ;  /* 0x3d6357bb02037423 */ /* 0x000fc80000000003 */
[----:B------:R-:W-:Y:S01]  /*1e10*/  FFMA R7, R2, R3, 0.24022644758224487305 ;  /* 0x3e75fdec02077423 */ /* 0x000fe20000000003 */
[----:B------:R-:W-:Y:S02]  /*1e20*/  SEL R3, RZ, 0x83000000, P0 ;  /* 0x83000000ff037807 */ /* 0x000fe40000000000 */
[----:B------:R-:W-:Y:S01]  /*1e30*/  FSETP.NEU.AND P0, PT, |R0|, +INF , PT ;  /* 0x7f8000000000780b */ /* 0x000fe20003f0d200 */
[----:B------:R-:W-:Y:S01]  /*1e40*/  FFMA R7, R2, R7, 0.69314718246459960938 ;  /* 0x3f31721802077423 */ /* 0x000fe20000000007 */
[----:B-1----:R-:W-:Y:S02]  /*1e50*/  LEA R8, R8, -R3, 0x17 ;  /* 0x8000000308087211 */ /* 0x002fe400078eb8ff */
        /* <DEDUP_REMOVED lines=9> */
.L_x_22:
[----:B------:R-:W-:-:S07]  /*1ef0*/  FADD R7, R0, 2 ;  /* 0x4000000000077421 */ /* 0x000fce0000000000 */
.L_x_21:
[----:B------:R-:W-:Y:S05]  /*1f00*/  BSYNC.RECONVERGENT B0 ;  /* 0x0000000000007941 */ /* 0x000fea0003800200 */
.L_x_20:
[----:B------:R-:W-:-:S07]  /*1f10*/  FADD R10, R10, R7 ;  /* 0x000000070a0a7221 */ /* 0x000fce0000000000 */
.L_x_12:
[----:B------:R-:W0:Y:S01]  /*1f20*/  MUFU.RCP R0, R5 ;  /* 0x0000000500007308 */ /* 0x000e220000001000 */
[----:B------:R-:W1:Y:S01]  /*1f30*/  LDC R2, c[0x0][0x390] ;  /* 0x0000e400ff027b82 */ /* 0x000e620000000800 */
[----:B------:R-:W-:Y:S06]  /*1f40*/  BSSY.RECONVERGENT B2, `(.L_x_23) ;  /* 0x000000e000027945 */ /* 0x000fec0003800200 */
[----:B------:R-:W2:Y:S01]  /*1f50*/  FCHK P0, R10, R5 ;  /* 0x000000050a007302 */ /* 0x000ea20000000000 */
[----:B0-----:R-:W-:-:S04]  /*1f60*/  FFMA R3, -R5, R0, 1 ;  /* 0x3f80000005037423 */ /* 0x001fc80000000100 */
[----:B------:R-:W-:-:S04]  /*1f70*/  FFMA R3, R0, R3, R0 ;  /* 0x0000000300037223 */ /* 0x000fc80000000000 */
[----:B------:R-:W-:Y:S01]  /*1f80*/  FFMA R0, R3, R10, RZ ;  /* 0x0000000a03007223 */ /* 0x000fe200000000ff */
[----:B-1----:R-:W-:-:S03]  /*1f90*/  ISETP.GE.AND P2, PT, R2, 0x1, PT ;  /* 0x000000010200780c */ /* 0x002fc60003f46270 */
[----:B------:R-:W-:-:S04]  /*1fa0*/  FFMA R7, -R5, R0, R10 ;  /* 0x0000000005077223 */ /* 0x000fc8000000010a */
[----:B------:R-:W-:Y:S01]  /*1fb0*/  FFMA R3, R3, R7, R0 ;  /* 0x0000000703037223 */ /* 0x000fe20000000000 */
[----:B--2---:R-:W-:Y:S06]  /*1fc0*/  @!P0 BRA `(.L_x_24) ;  /* 0x0000000000148947 */ /* 0x004fec0003800000 */
[----:B------:R-:W-:Y:S02]  /*1fd0*/  MOV R0, R10 ;  /* 0x0000000a00007202 */ /* 0x000fe40000000f00 */
[----:B------:R-:W-:Y:S02]  /*1fe0*/  MOV R3, R5 ;  /* 0x0000000500037202 */ /* 0x000fe40000000f00 */
[----:B------:R-:W-:-:S07]  /*1ff0*/  MOV R2, 0x2010 ;  /* 0x0000201000027802 */ /* 0x000fce0000000f00 */
[----:B------:R-:W-:Y:S05]  /*2000*/  CALL.REL.NOINC `($__internal_0_$__cuda_sm3x_div_rn_noftz_f32_slowpath) ;  /* 0x0000001c00c87944 */ /* 0x000fea0003c00000 */
[----:B------:R-:W-:-:S07]  /*2010*/  MOV R3, R0 ;  /* 0x0000000000037202 */ /* 0x000fce0000000f00 */
.L_x_24:
[----:B------:R-:W-:Y:S05]  /*2020*/  BSYNC.RECONVERGENT B2 ;  /* 0x0000000000027941 */ /* 0x000fea0003800200 */
.L_x_23:
[----:B------:R-:W-:Y:S05]  /*2030*/  @!P2 EXIT ;  /* 0x000000000000a94d */ /* 0x000fea0003800000 */
[----:B------:R-:W0:Y:S01]  /*2040*/  LDCU UR4, c[0x0][0x390] ;  /* 0x00007200ff0477ac */ /* 0x000e220008000800 */
[----:B------:R-:W-:Y:S01]  /*2050*/  HFMA2 R5, -RZ, RZ, 0, 0 ;  /* 0x00000000ff057431 */ /* 0x000fe200000001ff */
[----:B0-----:R-:W-:Y:S01]  /*2060*/  MOV R0, UR4 ;  /* 0x0000000400007c02 */ /* 0x001fe20008000f00 */
[----:B------:R-:W-:-:S03]  /*2070*/  UIMAD UR4, UR5, UR8, URZ ;  /* 0x00000008050472a4 */ /* 0x000fc6000f8e02ff */
[C---:B------:R-:W-:Y:S02]  /*2080*/  IADD3 R2, PT, PT, R0.reuse, -0x1, RZ ;  /* 0xffffffff00027810 */ /* 0x040fe40007ffe0ff */
[----:B------:R-:W-:Y:S02]  /*2090*/  LOP3.LUT R7, R0, 0x7, RZ, 0xc0, !PT ;  /* 0x0000000700077812 */ /* 0x000fe400078ec0ff */
[----:B------:R-:W-:Y:S02]  /*20a0*/  ISETP.GE.U32.AND P0, PT, R2, 0x7, PT ;  /* 0x000000070200780c */ /* 0x000fe40003f06070 */
[----:B------:R-:W-:-:S11]  /*20b0*/  IADD3 R6, PT, PT, R9, UR4, RZ ;  /* 0x0000000409067c10 */ /* 0x000fd6000fffe0ff */
[----:B------:R-:W-:Y:S05]  /*20c0*/  @!P0 BRA `(.L_x_25) ;  /* 0x0000000c00c08947 */ /* 0x000fea0003800000 */
[----:B------:R-:W0:Y:S01]  /*20d0*/  LDC R8, c[0x0][0x390] ;  /* 0x0000e400ff087b82 */ /* 0x000e220000000800 */
[C---:B------:R-:W-:Y:S01]  /*20e0*/  LOP3.LUT R5, R0.reuse, 0x7ffffff8, RZ, 0xc0, !PT ;  /* 0x7ffffff800057812 */ /* 0x040fe200078ec0ff */
[C-C-:B------:R-:W-:Y:S01]  /*20f0*/  IMAD R10, R0.reuse, 0x7, R6.reuse ;  /* 0x00000007000a7824 */ /* 0x140fe200078e0206 */
[C---:B------:R-:W-:Y:S01]  /*2100*/  IADD3 R9, PT, PT, R0.reuse, UR4, R9 ;  /* 0x0000000400097c10 */ /* 0x040fe2000fffe009 */
[C-C-:B------:R-:W-:Y:S01]  /*2110*/  IMAD R11, R0.reuse, 0x6, R6.reuse ;  /* 0x00000006000b7824 */ /* 0x140fe200078e0206 */
[CC--:B------:R-:W-:Y:S01]  /*2120*/  LEA R19, R0.reuse, R6.reuse, 0x2 ;  /* 0x0000000600137211 */ /* 0x0c0fe200078e10ff */
[C-C-:B------:R-:W-:Y:S01]  /*2130*/  IMAD R17, R0.reuse, 0x5, R6.reuse ;  /* 0x0000000500117824 */ /* 0x140fe200078e0206 */
[CC--:B------:R-:W-:Y:S01]  /*2140*/  LEA R23, R0.reuse, R6.reuse, 0x1 ;  /* 0x0000000600177211 */ /* 0x0c0fe200078e08ff */
[----:B------:R-:W1:Y:S01]  /*2150*/  LDC.64 R14, c[0x0][0x380] ;  /* 0x0000e000ff0e7b82 */ /* 0x000e620000000a00 */
[----:B------:R-:W-:Y:S01]  /*2160*/  IMAD R21, R0, 0x3, R6 ;  /* 0x0000000300157824 */ /* 0x000fe200078e0206 */
[----:B------:R-:W-:Y:S01]  /*2170*/  MOV R25, R6 ;  /* 0x0000000600197202 */ /* 0x000fe20000000f00 */
[----:B------:R-:W2:Y:S01]  /*2180*/  LDCU.64 UR8, c[0x0][0x388] ;  /* 0x00007100ff0877ac */ /* 0x000ea20008000a00 */
[----:B------:R-:W-:-:S04]  /*2190*/  IADD3 R16, PT, PT, -R5, RZ, RZ ;  /* 0x000000ff05107210 */ /* 0x000fc80007ffe1ff */
[----:B------:R-:W3:Y:S03]  /*21a0*/  LDC.64 R12, c[0x0][0x388] ;  /* 0x0000e200ff0c7b82 */ /* 0x000ee60000000a00 */
.L_x_65:
[----:B------:R-:W-:Y:S01]  /*21b0*/  FSETP.NEU.AND P0, PT, R3, RZ, PT ;  /* 0x000000ff0300720b */ /* 0x000fe20003f0d000 */
[----:B------:R-:W-:-:S12]  /*21c0*/  BSSY.RECONVERGENT B2, `(.L_x_26) ;  /* 0x0000019000027945 */ /* 0x000fd80003800200 */
[----:B----4-:R-:W4:Y:S02]  /*21d0*/  @!P0 LDC.64 R28, c[0x0][0x388] ;  /* 0x0000e200ff1c8b82 */ /* 0x010f240000000a00 */
[----:B--2-4-:R-:W-:-:S05]  /*21e0*/  @!P0 IMAD.WIDE.U32 R26, R25, 0x4, R28 ;  /* 0x00000004191a8825 */ /* 0x014fca00078e001c */
[----:B------:R4:W-:Y:S01]  /*21f0*/  @!P0 STG.E desc[UR6][R26.64], RZ ;  /* 0x000000ff1a008986 */ /* 0x0009e2000c101906 */
[----:B------:R-:W-:Y:S05]  /*2200*/  @!P0 BRA `(.L_x_27) ;  /* 0x0000000000508947 */ /* 0x000fea0003800000 */
[----:B-1--4-:R-:W-:-:S06]  /*2210*/  IMAD.WIDE.U32 R26, R25, 0x4, R14 ;  /* 0x00000004191a7825 */ /* 0x012fcc00078e000e */
[----:B------:R-:W4:Y:S01]  /*2220*/  LDG.E R27, desc[UR6][R26.64] ;  /* 0x000000061a1b7981 */ /* 0x000f22000c1e1900 */
[----:B------:R-:W1:Y:S01]  /*2230*/  MUFU.RCP R2, R3 ;  /* 0x0000000300027308 */ /* 0x000e620000001000 */
[----:B------:R-:W-:Y:S01]  /*2240*/  BSSY.RECONVERGENT B3, `(.L_x_28) ;  /* 0x000000c000037945 */ /* 0x000fe20003800200 */
[----:B-1----:R-:W-:-:S04]  /*2250*/  FFMA R29, R2, -R3, 1 ;  /* 0x3f800000021d7423 */ /* 0x002fc80000000803 */
[----:B------:R-:W-:Y:S01]  /*2260*/  FFMA R29, R2, R29, R2 ;  /* 0x0000001d021d7223 */ /* 0x000fe20000000002 */
[----:B----4-:R-:W-:-:S04]  /*2270*/  FADD R0, R27, -R4 ;  /* 0x800000041b007221 */ /* 0x010fc80000000000 */
[----:B------:R-:W1:Y:S01]  /*2280*/  FCHK P0, R0, R3 ;  /* 0x0000000300007302 */ /* 0x000e620000000000 */
[----:B------:R-:W-:-:S04]  /*2290*/  FFMA R2, R0, R29, RZ ;  /* 0x0000001d00027223 */ /* 0x000fc800000000ff */
[----:B------:R-:W-:-:S04]  /*22a0*/  FFMA R18, R2, -R3, R0 ;  /* 0x8000000302127223 */ /* 0x000fc80000000000 */
[----:B------:R-:W-:Y:S01]  /*22b0*/  FFMA R2, R29, R18, R2 ;  /* 0x000000121d027223 */ /* 0x000fe20000000002 */
[----:B-1----:R-:W-:Y:S06]  /*22c0*/  @!P0 BRA `(.L_x_29) ;  /* 0x00000000000c8947 */ /* 0x002fec0003800000 */
[----:B------:R-:W-:-:S07]  /*22d0*/  MOV R2, 0x22f0 ;  /* 0x000022f000027802 */ /* 0x000fce0000000f00 */
[----:B0-23--:R-:W-:Y:S05]  /*22e0*/  CALL.REL.NOINC `($__internal_0_$__cuda_sm3x_div_rn_noftz_f32_slowpath) ;  /* 0x0000001c00107944 */ /* 0x00dfea0003c00000 */
[----:B------:R-:W-:-:S07]  /*22f0*/  MOV R2, R0 ;  /* 0x0000000000027202 */ /* 0x000fce0000000f00 */
.L_x_29:
[----:B--2---:R-:W-:Y:S05]  /*2300*/  BSYNC.RECONVERGENT B3 ;  /* 0x0000000000037941 */ /* 0x004fea0003800200 */
.L_x_28:
[----:B------:R-:W-:Y:S02]  /*2310*/  MOV R28, UR8 ;  /* 0x00000008001c7c02 */ /* 0x000fe40008000f00 */
[----:B------:R-:W-:-:S03]  /*2320*/  MOV R29, UR9 ;  /* 0x00000009001d7c02 */ /* 0x000fc60008000f00 */
[----:B------:R-:W-:-:S05]  /*2330*/  IMAD.WIDE.U32 R26, R25, 0x4, R28 ;  /* 0x00000004191a7825 */ /* 0x000fca00078e001c */
[----:B------:R1:W-:Y:S02]  /*2340*/  STG.E desc[UR6][R26.64], R2 ;  /* 0x000000021a007986 */ /* 0x0003e4000c101906 */
.L_x_27:
[----:B--2---:R-:W-:Y:S05]  /*2350*/  BSYNC.RECONVERGENT B2 ;  /* 0x0000000000027941 */ /* 0x004fea0003800200 */
.L_x_26:
[----:B------:R-:W-:Y:S01]  /*2360*/  FSETP.NEU.AND P0, PT, R3, RZ, PT ;  /* 0x000000ff0300720b */ /* 0x000fe20003f0d000 */
[----:B------:R-:W-:-:S12]  /*2370*/  BSSY.RECONVERGENT B2, `(.L_x_30) ;  /* 0x0000019000027945 */ /* 0x000fd80003800200 */
[----:B------:R-:W-:Y:S05]  /*2380*/  @!P0 BRA `(.L_x_31) ;  /* 0x0000000000548947 */ /* 0x000fea0003800000 */
[----:B-1--4-:R-:W-:-:S06]  /*2390*/  IMAD.WIDE.U32 R26, R9, 0x4, R14 ;  /* 0x00000004091a7825 */ /* 0x012fcc00078e000e */
[----:B------:R-:W2:Y:S01]  /*23a0*/  LDG.E R27, desc[UR6][R26.64] ;  /* 0x000000061a1b7981 */ /* 0x000ea2000c1e1900 */
[----:B------:R-:W1:Y:S01]  /*23b0*/  MUFU.RCP R0, R3 ;  /* 0x0000000300007308 */ /* 0x000e620000001000 */
[----:B------:R-:W-:Y:S01]  /*23c0*/  BSSY.RECONVERGENT B3, `(.L_x_32) ;  /* 0x000000c000037945 */ /* 0x000fe20003800200 */
[----:B-1----:R-:W-:-:S04]  /*23d0*/  FFMA R29, R0, -R3, 1 ;  /* 0x3f800000001d7423 */ /* 0x002fc80000000803 */
[----:B------:R-:W-:Y:S01]  /*23e0*/  FFMA R0, R0, R29, R0 ;  /* 0x0000001d00007223 */ /* 0x000fe20000000000 */
[----:B--2---:R-:W-:-:S04]  /*23f0*/  FADD R18, R27, -R4 ;  /* 0x800000041b127221 */ /* 0x004fc80000000000 */
[----:B------:R-:W1:Y:S01]  /*2400*/  FCHK P0, R18, R3 ;  /* 0x0000000312007302 */ /* 0x000e620000000000 */
[----:B------:R-:W-:-:S04]  /*2410*/  FFMA R2, R0, R18, RZ ;  /* 0x0000001200027223 */ /* 0x000fc800000000ff */
[----:B------:R-:W-:-:S04]  /*2420*/  FFMA R29, R2, -R3, R18 ;  /* 0x80000003021d7223 */ /* 0x000fc80000000012 */
[----:B------:R-:W-:Y:S01]  /*2430*/  FFMA R0, R0, R29, R2 ;  /* 0x0000001d00007223 */ /* 0x000fe20000000002 */
[----:B-1----:R-:W-:Y:S06]  /*2440*/  @!P0 BRA `(.L_x_33) ;  /* 0x00000000000c8947 */ /* 0x002fec0003800000 */
[----:B------:R-:W-:Y:S02]  /*2450*/  MOV R0, R18 ;  /* 0x0000001200007202 */ /* 0x000fe40000000f00 */
[----:B------:R-:W-:-:S07]  /*2460*/  MOV R2, 0x2480 ;  /* 0x0000248000027802 */ /* 0x000fce0000000f00 */
[----:B0--3--:R-:W-:Y:S05]  /*2470*/  CALL.REL.NOINC `($__internal_0_$__cuda_sm3x_div_rn_noftz_f32_slowpath) ;  /* 0x0000001800ac7944 */ /* 0x009fea0003c00000 */
.L_x_33:
[----:B------:R-:W-:Y:S05]  /*2480*/  BSYNC.RECONVERGENT B3 ;  /* 0x0000000000037941 */ /* 0x000fea0003800200 */
.L_x_32:
[----:B------:R-:W-:Y:S02]  /*2490*/  MOV R28, UR8 ;  /* 0x00000008001c7c02 */ /* 0x000fe40008000f00 */
[----:B------:R-:W-:-:S03]  /*24a0*/  MOV R29, UR9 ;  /* 0x00000009001d7c02 */ /* 0x000fc60008000f00 */
[----:B------:R-:W-:-:S05]  /*24b0*/  IMAD.WIDE.U32 R26, R9, 0x4, R28 ;  /* 0x00000004091a7825 */ /* 0x000fca00078e001c */
[----:B------:R1:W-:Y:S01]  /*24c0*/  STG.E desc[UR6][R26.64], R0 ;  /* 0x000000001a007986 */ /* 0x0003e2000c101906 */
[----:B------:R-:W-:Y:S05]  /*24d0*/  BRA `(.L_x_34) ;  /* 0x0000000000087947 */ /* 0x000fea0003800000 */
.L_x_31:
[----:B-1--4-:R-:W-:-:S05]  /*24e0*/  IMAD.WIDE.U32 R26, R9, 0x4, R28 ;  /* 0x00000004091a7825 */ /* 0x012fca00078e001c */
[----:B------:R2:W-:Y:S02]  /*24f0*/  STG.E desc[UR6][R26.64], RZ ;  /* 0x000000ff1a007986 */ /* 0x0005e4000c101906 */
.L_x_34:
[----:B------:R-:W-:Y:S05]  /*2500*/  BSYNC.RECONVERGENT B2 ;  /* 0x0000000000027941 */ /* 0x000fea0003800200 */
.L_x_30:
[----:B------:R-:W-:Y:S01]  /*2510*/  FSETP.NEU.AND P0, PT, R3, RZ, PT ;  /* 0x000000ff0300720b */ /* 0x000fe20003f0d000 */
[----:B------:R-:W-:-:S12]  /*2520*/  BSSY.RECONVERGENT B2, `(.L_x_35) ;  /* 0x0000019000027945 */ /* 0x000fd80003800200 */
[----:B------:R-:W-:Y:S05]  /*2530*/  @!P0 BRA `(.L_x_36) ;  /* 0x0000000000548947 */ /* 0x000fea0003800000 */
[----:B-12---:R-:W-:-:S06]  /*2540*/  IMAD.WIDE.U32 R26, R23, 0x4, R14 ;  /* 0x00000004171a7825 */ /* 0x006fcc00078e000e */
        /* <DEDUP_REMOVED lines=14> */
.L_x_38:
[----:B------:R-:W-:Y:S05]  /*2630*/  BSYNC.RECONVERGENT B3 ;  /* 0x0000000000037941 */ /* 0x000fea0003800200 */
.L_x_37:
[----:B------:R-:W-:Y:S02]  /*2640*/  MOV R28, UR8 ;  /* 0x00000008001c7c02 */ /* 0x000fe40008000f00 */
[----:B------:R-:W-:-:S03]  /*2650*/  MOV R29, UR9 ;  /* 0x00000009001d7c02 */ /* 0x000fc60008000f00 */
[----:B------:R-:W-:-:S05]  /*2660*/  IMAD.WIDE.U32 R26, R23, 0x4, R28 ;  /* 0x00000004171a7825 */ /* 0x000fca00078e001c */
[----:B------:R1:W-:Y:S01]  /*2670*/  STG.E desc[UR6][R26.64], R0 ;  /* 0x000000001a007986 */ /* 0x0003e2000c101906 */
[----:B------:R-:W-:Y:S05]  /*2680*/  BRA `(.L_x_39) ;  /* 0x0000000000087947 */ /* 0x000fea0003800000 */
.L_x_36:
[----:B-12---:R-:W-:-:S05]  /*2690*/  IMAD.WIDE.U32 R26, R23, 0x4, R28 ;  /* 0x00000004171a7825 */ /* 0x006fca00078e001c */
[----:B------:R2:W-:Y:S02]  /*26a0*/  STG.E desc[UR6][R26.64], RZ ;  /* 0x000000ff1a007986 */ /* 0x0005e4000c101906 */
.L_x_39:
[----:B------:R-:W-:Y:S05]  /*26b0*/  BSYNC.RECONVERGENT B2 ;  /* 0x0000000000027941 */ /* 0x000fea0003800200 */
.L_x_35:
        /* <DEDUP_REMOVED lines=18> */
.L_x_43:
[----:B------:R-:W-:Y:S05]  /*27e0*/  BSYNC.RECONVERGENT B3 ;  /* 0x0000000000037941 */ /* 0x000fea0003800200 */
.L_x_42:
[----:B------:R-:W-:Y:S02]  /*27f0*/  MOV R28, UR8 ;  /* 0x00000008001c7c02 */ /* 0x000fe40008000f00 */
[----:B------:R-:W-:-:S03]  /*2800*/  MOV R29, UR9 ;  /* 0x00000009001d7c02 */ /* 0x000fc60008000f00 */
[----:B------:R-:W-:-:S05]  /*2810*/  IMAD.WIDE.U32 R26, R21, 0x4, R28 ;  /* 0x00000004151a7825 */ /* 0x000fca00078e001c */
[----:B------:R1:W-:Y:S01]  /*2820*/  STG.E desc[UR6][R26.64], R0 ;  /* 0x000000001a007986 */ /* 0x0003e2000c101906 */
[----:B------:R-:W-:Y:S05]  /*2830*/  BRA `(.L_x_44) ;  /* 0x0000000000087947 */ /* 0x000fea0003800000 */
.L_x_41:
[----:B-12---:R-:W-:-:S05]  /*2840*/  IMAD.WIDE.U32 R26, R21, 0x4, R28 ;  /* 0x00000004151a7825 */ /* 0x006fca00078e001c */
[----:B------:R2:W-:Y:S02]  /*2850*/  STG.E desc[UR6][R26.64], RZ ;  /* 0x000000ff1a007986 */ /* 0x0005e4000c101906 */
.L_x_44:
[----:B------:R-:W-:Y:S05]  /*2860*/  BSYNC.RECONVERGENT B2 ;  /* 0x0000000000027941 */ /* 0x000fea0003800200 */
.L_x_40:
        /* <DEDUP_REMOVED lines=18> */
.L_x_48:
[----:B------:R-:W-:Y:S05]  /*2990*/  BSYNC.RECONVERGENT B3 ;  /* 0x0000000000037941 */ /* 0x000fea0003800200 */
.L_x_47:
[----:B------:R-:W-:Y:S02]  /*29a0*/  MOV R28, UR8 ;  /* 0x00000008001c7c02 */ /* 0x000fe40008000f00 */
[----:B------:R-:W-:-:S03]  /*29b0*/  MOV R29, UR9 ;  /* 0x00000009001d7c02 */ /* 0x000fc60008000f00 */
[----:B------:R-:W-:-:S05]  /*29c0*/  IMAD.WIDE.U32 R26, R19, 0x4, R28 ;  /* 0x00000004131a7825 */ /* 0x000fca00078e001c */
[----:B------:R1:W-:Y:S01]  /*29d0*/  STG.E desc[UR6][R26.64], R0 ;  /* 0x000000001a007986 */ /* 0x0003e2000c101906 */
[----:B------:R-:W-:Y:S05]  /*29e0*/  BRA `(.L_x_49) ;  /* 0x0000000000087947 */ /* 0x000fea0003800000 */
.L_x_46:
[----:B-12---:R-:W-:-:S05]  /*29f0*/  IMAD.WIDE.U32 R26, R19, 0x4, R28 ;  /* 0x00000004131a7825 */ /* 0x006fca00078e001c */
[----:B------:R2:W-:Y:S02]  /*2a00*/  STG.E desc[UR6][R26.64], RZ ;  /* 0x000000ff1a007986 */ /* 0x0005e4000c101906 */
.L_x_49:
[----:B------:R-:W-:Y:S05]  /*2a10*/  BSYNC.RECONVERGENT B2 ;  /* 0x0000000000027941 */ /* 0x000fea0003800200 */
.L_x_45:
        /* <DEDUP_REMOVED lines=18> */
.L_x_53:
[----:B------:R-:W-:Y:S05]  /*2b40*/  BSYNC.RECONVERGENT B3 ;  /* 0x0000000000037941 */ /* 0x000fea0003800200 */
.L_x_52:
[----:B------:R-:W-:Y:S02]  /*2b50*/  MOV R28, UR8 ;  /* 0x00000008001c7c02 */ /* 0x000fe40008000f00 */
[----:B------:R-:W-:-:S03]  /*2b60*/  MOV R29, UR9 ;  /* 0x00000009001d7c02 */ /* 0x000fc60008000f00 */
[----:B------:R-:W-:-:S05]  /*2b70*/  IMAD.WIDE.U32 R26, R17, 0x4, R28 ;  /* 0x00000004111a7825 */ /* 0x000fca00078e001c */
[----:B------:R1:W-:Y:S01]  /*2b80*/  STG.E desc[UR6][R26.64], R0 ;  /* 0x000000001a007986 */ /* 0x0003e2000c101906 */
[----:B------:R-:W-:Y:S05]  /*2b90*/  BRA `(.L_x_54) ;  /* 0x0000000000087947 */ /* 0x000fea0003800000 */
.L_x_51:
[----:B-12---:R-:W-:-:S05]  /*2ba0*/  IMAD.WIDE.U32 R26, R17, 0x4, R28 ;  /* 0x00000004111a7825 */ /* 0x006fca00078e001c */
[----:B------:R2:W-:Y:S02]  /*2bb0*/  STG.E desc[UR6][R26.64], RZ ;  /* 0x000000ff1a007986 */ /* 0x0005e4000c101906 */
.L_x_54:
[----:B------:R-:W-:Y:S05]  /*2bc0*/  BSYNC.RECONVERGENT B2 ;  /* 0x0000000000027941 */ /* 0x000fea0003800200 */
.L_x_50:
        /* <DEDUP_REMOVED lines=18> */
.L_x_58:
[----:B------:R-:W-:Y:S05]  /*2cf0*/  BSYNC.RECONVERGENT B3 ;  /* 0x0000000000037941 */ /* 0x000fea0003800200 */
.L_x_57:
[----:B------:R-:W-:Y:S02]  /*2d00*/  MOV R28, UR8 ;  /* 0x00000008001c7c02 */ /* 0x000fe40008000f00 */
[----:B------:R-:W-:-:S03]  /*2d10*/  MOV R29, UR9 ;  /* 0x00000009001d7c02 */ /* 0x000fc60008000f00 */
[----:B------:R-:W-:-:S05]  /*2d20*/  IMAD.WIDE.U32 R26, R11, 0x4, R28 ;  /* 0x000000040b1a7825 */ /* 0x000fca00078e001c */
[----:B------:R1:W-:Y:S01]  /*2d30*/  STG.E desc[UR6][R26.64], R0 ;  /* 0x000000001a007986 */ /* 0x0003e2000c101906 */
[----:B------:R-:W-:Y:S05]  /*2d40*/  BRA `(.L_x_59) ;  /* 0x0000000000087947 */ /* 0x000fea0003800000 */
.L_x_56:
[----:B-12---:R-:W-:-:S05]  /*2d50*/  IMAD.WIDE.U32 R26, R11, 0x4, R28 ;  /* 0x000000040b1a7825 */ /* 0x006fca00078e001c */
[----:B------:R2:W-:Y:S02]  /*2d60*/  STG.E desc[UR6][R26.64], RZ ;  /* 0x000000ff1a007986 */ /* 0x0005e4000c101906 */
.L_x_59:
[----:B------:R-:W-:Y:S05]  /*2d70*/  BSYNC.RECONVERGENT B2 ;  /* 0x0000000000027941 */ /* 0x000fea0003800200 */
.L_x_55:
        /* <DEDUP_REMOVED lines=18> */
.L_x_63:
[----:B------:R-:W-:Y:S05]  /*2ea0*/  BSYNC.RECONVERGENT B3 ;  /* 0x0000000000037941 */ /* 0x000fea0003800200 */
.L_x_62:
[----:B---3--:R-:W-:-:S05]  /*2eb0*/  IMAD.WIDE.U32 R26, R10, 0x4, R12 ;  /* 0x000000040a1a7825 */ /* 0x008fca00078e000c */
[----:B------:R1:W-:Y:S01]  /*2ec0*/  STG.E desc[UR6][R26.64], R0 ;  /* 0x000000001a007986 */ /* 0x0003e2000c101906 */
[----:B------:R-:W-:Y:S05]  /*2ed0*/  BRA `(.L_x_64) ;  /* 0x0000000000087947 */ /* 0x000fea0003800000 */
.L_x_61:
[----:B------:R-:W-:-:S05]  /*2ee0*/  IMAD.WIDE.U32 R28, R10, 0x4, R28 ;  /* 0x000000040a1c7825 */ /* 0x000fca00078e001c */
[----:B------:R4:W-:Y:S02]  /*2ef0*/  STG.E desc[UR6][R28.64], RZ ;  /* 0x000000ff1c007986 */ /* 0x0009e4000c101906 */
.L_x_64:
[----:B------:R-:W-:Y:S05]  /*2f00*/  BSYNC.RECONVERGENT B2 ;  /* 0x0000000000027941 */ /* 0x000fea0003800200 */
.L_x_60:
[----:B------:R-:W-:Y:S02]  /*2f10*/  IADD3 R16, PT, PT, R16, 0x8, RZ ;  /* 0x0000000810107810 */ /* 0x000fe40007ffe0ff */
[----:B01----:R-:W-:Y:S02]  /*2f20*/  MOV R0, R8 ;  /* 0x0000000800007202 */ /* 0x003fe40000000f00 */
[----:B------:R-:W-:Y:S02]  /*2f30*/  ISETP.NE.AND P0, PT, R16, RZ, PT ;  /* 0x000000ff1000720c */ /* 0x000fe40003f05270 */
[C---:B------:R-:W-:Y:S02]  /*2f40*/  LEA R10, R0.reuse, R10, 0x3 ;  /* 0x0000000a000a7211 */ /* 0x040fe400078e18ff */
[C---:B------:R-:W-:Y:S02]  /*2f50*/  LEA R11, R0.reuse, R11, 0x3 ;  /* 0x0000000b000b7211 */ /* 0x040fe400078e18ff */
[----:B------:R-:W-:-:S02]  /*2f60*/  LEA R17, R0, R17, 0x3 ;  /* 0x0000001100117211 */ /* 0x000fc400078e18ff */
[C---:B------:R-:W-:Y:S02]  /*2f70*/  LEA R19, R0.reuse, R19, 0x3 ;  /* 0x0000001300137211 */ /* 0x040fe400078e18ff */
[C---:B------:R-:W-:Y:S02]  /*2f80*/  LEA R21, R0.reuse, R21, 0x3 ;  /* 0x0000001500157211 */ /* 0x040fe400078e18ff */
[C---:B------:R-:W-:Y:S02]  /*2f90*/  LEA R23, R0.reuse, R23, 0x3 ;  /* 0x0000001700177211 */ /* 0x040fe400078e18ff */
[C---:B------:R-:W-:Y:S02]  /*2fa0*/  LEA R25, R0.reuse, R25, 0x3 ;  /* 0x0000001900197211 */ /* 0x040fe400078e18ff */
[----:B------:R-:W-:Y:S01]  /*2fb0*/  LEA R9, R0, R9, 0x3 ;  /* 0x0000000900097211 */ /* 0x000fe200078e18ff */
[----:B------:R-:W-:Y:S06]  /*2fc0*/  @P0 BRA `(.L_x_65) ;  /* 0xfffffff000780947 */ /* 0x000fec000383ffff */
.L_x_25:
[----:B------:R-:W-:-:S13]  /*2fd0*/  ISETP.NE.AND P0, PT, R7, RZ, PT ;  /* 0x000000ff0700720c */ /* 0x000fda0003f05270 */
[----:B------:R-:W-:Y:S05]  /*2fe0*/  @!P0 EXIT ;  /* 0x000000000000894d */ /* 0x000fea0003800000 */
[----:B------:R-:W-:Y:S02]  /*2ff0*/  ISETP.GE.U32.AND P0, PT, R7, 0x4, PT ;  /* 0x000000040700780c */ /* 0x000fe40003f06070 */
[----:B------:R-:W-:-:S11]  /*3000*/  LOP3.LUT R7, R0, 0x3, RZ, 0xc0, !PT ;  /* 0x0000000300077812 */ /* 0x000fd600078ec0ff */
[----:B------:R-:W-:Y:S05]  /*3010*/  @!P0 BRA `(.L_x_66) ;  /* 0x00000008001c8947 */ /* 0x000fea0003800000 */
[----:B------:R-:W-:Y:S01]  /*3020*/  FSETP.NEU.AND P0, PT, R3, RZ, PT ;  /* 0x000000ff0300720b */ /* 0x000fe20003f0d000 */
[----:B------:R-:W-:-:S12]  /*3030*/  BSSY.RECONVERGENT B2, `(.L_x_67) ;  /* 0x0000020000027945 */ /* 0x000fd80003800200 */
[----:B------:R-:W-:Y:S05]  /*3040*/  @!P0 BRA `(.L_x_68) ;  /* 0x0000000000608947 */ /* 0x000fea0003800000 */
[----:B------:R-:W0:Y:S01]  /*3050*/  LDC.64 R10, c[0x0][0x380] ;  /* 0x0000e000ff0a7b82 */ /* 0x000e220000000a00 */
[----:B------:R-:W-:-:S04]  /*3060*/  IMAD R8, R5, R0, R6 ;  /* 0x0000000005087224 */ /* 0x000fc800078e0206 */
[----:B0-----:R-:W-:-:S06]  /*3070*/  IMAD.WIDE.U32 R10, R8, 0x4, R10 ;  /* 0x00000004080a7825 */ /* 0x001fcc00078e000a */
[----:B------:R-:W3:Y:S01]  /*3080*/  LDG.E R11, desc[UR6][R10.64] ;  /* 0x000000060a0b7981 */ /* 0x000ee2000c1e1900 */
[----:B------:R-:W0:Y:S01]  /*3090*/  MUFU.RCP R0, R3 ;  /* 0x0000000300007308 */ /* 0x000e220000001000 */
[----:B------:R-:W-:Y:S01]  /*30a0*/  BSSY.RECONVERGENT B3, `(.L_x_69) ;  /* 0x000000c000037945 */ /* 0x000fe20003800200 */
[----:B0-----:R-:W-:-:S04]  /*30b0*/  FFMA R9, R0, -R3, 1 ;  /* 0x3f80000000097423 */ /* 0x001fc80000000803 */
[----:B------:R-:W-:Y:S01]  /*30c0*/  FFMA R0, R0, R9, R0 ;  /* 0x0000000900007223 */ /* 0x000fe20000000000 */
[----:B---3--:R-:W-:-:S04]  /*30d0*/  FADD R13, R11, -R4 ;  /* 0x800000040b0d7221 */ /* 0x008fc80000000000 */
[----:B------:R-:W0:Y:S01]  /*30e0*/  FCHK P0, R13, R3 ;  /* 0x000000030d007302 */ /* 0x000e220000000000 */
[----:B------:R-:W-:-:S04]  /*30f0*/  FFMA R2, R0, R13, RZ ;  /* 0x0000000d00027223 */ /* 0x000fc800000000ff */
[----:B------:R-:W-:-:S04]  /*3100*/  FFMA R9, R2, -R3, R13 ;  /* 0x8000000302097223 */ /* 0x000fc8000000000d */
[----:B------:R-:W-:Y:S01]  /*3110*/  FFMA R0, R0, R9, R2 ;  /* 0x0000000900007223 */ /* 0x000fe20000000002 */
[----:B0-----:R-:W-:Y:S06]  /*3120*/  @!P0 BRA `(.L_x_70) ;  /* 0x00000000000c8947 */ /* 0x001fec0003800000 */
[----:B------:R-:W-:Y:S02]  /*3130*/  MOV R0, R13 ;  /* 0x0000000d00007202 */ /* 0x000fe40000000f00 */
[----:B------:R-:W-:-:S07]  /*3140*/  MOV R2, 0x3160 ;  /* 0x0000316000027802 */ /* 0x000fce0000000f00 */
[----:B--2-4-:R-:W-:Y:S05]  /*3150*/  CALL.REL.NOINC `($__internal_0_$__cuda_sm3x_div_rn_noftz_f32_slowpath) ;  /* 0x0000000c00747944 */ /* 0x014fea0003c00000 */
.L_x_70:
[----:B------:R-:W-:Y:S05]  /*3160*/  BSYNC.RECONVERGENT B3 ;  /* 0x0000000000037941 */ /* 0x000fea0003800200 */
.L_x_69:
[----:B------:R-:W0:Y:S02]  /*3170*/  LDCU.64 UR4, c[0x0][0x388] ;  /* 0x00007100ff0477ac */ /* 0x000e240008000a00 */
[----:B0-----:R-:W-:Y:S02]  /*3180*/  MOV R10, UR4 ;  /* 0x00000004000a7c02 */ /* 0x001fe40008000f00 */
[----:B------:R-:W-:-:S03]  /*3190*/  MOV R11, UR5 ;  /* 0x00000005000b7c02 */ /* 0x000fc60008000f00 */
[----:B------:R-:W-:-:S05]  /*31a0*/  IMAD.WIDE.U32 R8, R8, 0x4, R10 ;  /* 0x0000000408087825 */ /* 0x000fca00078e000a */
[----:B------:R0:W-:Y:S01]  /*31b0*/  STG.E desc[UR6][R8.64], R0 ;  /* 0x0000000008007986 */ /* 0x0001e2000c101906 */
[----:B------:R-:W-:Y:S05]  /*31c0*/  BRA `(.L_x_71) ;  /* 0x0000000000187947 */ /* 0x000fea0003800000 */
.L_x_68:
[----:B------:R-:W0:Y:S01]  /*31d0*/  LDCU.64 UR4, c[0x0][0x388] ;  /* 0x00007100ff0477ac */ /* 0x000e220008000a00 */
[----:B------:R-:W-:Y:S01]  /*31e0*/  IMAD R9, R5, R0, R6 ;  /* 0x0000000005097224 */ /* 0x000fe200078e0206 */
[----:B0-----:R-:W-:Y:S02]  /*31f0*/  MOV R10, UR4 ;  /* 0x00000004000a7c02 */ /* 0x001fe40008000f00 */
[----:B------:R-:W-:-:S03]  /*3200*/  MOV R11, UR5 ;  /* 0x00000005000b7c02 */ /* 0x000fc60008000f00 */
[----:B------:R-:W-:-:S05]  /*3210*/  IMAD.WIDE.U32 R8, R9, 0x4, R10 ;  /* 0x0000000409087825 */ /* 0x000fca00078e000a */
[----:B------:R1:W-:Y:S02]  /*3220*/  STG.E desc[UR6][R8.64], RZ ;  /* 0x000000ff08007986 */ /* 0x0003e4000c101906 */
.L_x_71:
[----:B------:R-:W-:Y:S05]  /*3230*/  BSYNC.RECONVERGENT B2 ;  /* 0x0000000000027941 */ /* 0x000fea0003800200 */
.L_x_67:
[----:B------:R-:W-:Y:S01]  /*3240*/  FSETP.NEU.AND P0, PT, R3, RZ, PT ;  /* 0x000000ff0300720b */ /* 0x000fe20003f0d000 */
[----:B------:R-:W-:Y:S01]  /*3250*/  BSSY.RECONVERGENT B2, `(.L_x_72) ;  /* 0x0000020000027945 */ /* 0x000fe20003800200 */
[----:B01----:R-:W-:-:S11]  /*3260*/  IADD3 R9, PT, PT, R5, 0x1, RZ ;  /* 0x0000000105097810 */ /* 0x003fd60007ffe0ff */
[----:B------:R-:W-:Y:S05]  /*3270*/  @!P0 BRA `(.L_x_73) ;  /* 0x0000000000648947 */ /* 0x000fea0003800000 */
[----:B------:R-:W0:Y:S01]  /*3280*/  LDC.64 R10, c[0x0][0x380] ;  /* 0x0000e000ff0a7b82 */ /* 0x000e220000000a00 */
[----:B------:R-:W1:Y:S02]  /*3290*/  LDCU UR4, c[0x0][0x390] ;  /* 0x00007200ff0477ac */ /* 0x000e640008000800 */
[----:B-1----:R-:W-:-:S04]  /*32a0*/  IMAD R8, R9, UR4, R6 ;  /* 0x0000000409087c24 */ /* 0x002fc8000f8e0206 */
        /* <DEDUP_REMOVED lines=15> */
.L_x_75:
[----:B------:R-:W-:Y:S05]  /*33a0*/  BSYNC.RECONVERGENT B3 ;  /* 0x0000000000037941 */ /* 0x000fea0003800200 */
.L_x_74:
[----:B------:R-:W0:Y:S02]  /*33b0*/  LDCU.64 UR4, c[0x0][0x388] ;  /* 0x00007100ff0477ac */ /* 0x000e240008000a00 */
[----:B0-----:R-:W-:Y:S02]  /*33c0*/  MOV R10, UR4 ;  /* 0x00000004000a7c02 */ /* 0x001fe40008000f00 */
[----:B------:R-:W-:-:S03]  /*33d0*/  MOV R11, UR5 ;  /* 0x00000005000b7c02 */ /* 0x000fc60008000f00 */
[----:B------:R-:W-:-:S05]  /*33e0*/  IMAD.WIDE.U32 R8, R8, 0x4, R10 ;  /* 0x0000000408087825 */ /* 0x000fca00078e000a */
[----:B------:R0:W-:Y:S01]  /*33f0*/  STG.E desc[UR6][R8.64], R0 ;  /* 0x0000000008007986 */ /* 0x0001e2000c101906 */
[----:B------:R-:W-:Y:S05]  /*3400*/  BRA `(.L_x_76) ;  /* 0x0000000000107947 */ /* 0x000fea0003800000 */
.L_x_73:
[----:B------:R-:W0:Y:S02]  /*3410*/  LDCU UR4, c[0x0][0x390] ;  /* 0x00007200ff0477ac */ /* 0x000e240008000800 */
[----:B0-----:R-:W-:-:S04]  /*3420*/  IMAD R9, R9, UR4, R6 ;  /* 0x0000000409097c24 */ /* 0x001fc8000f8e0206 */
[----:B------:R-:W-:-:S05]  /*3430*/  IMAD.WIDE.U32 R8, R9, 0x4, R10 ;  /* 0x0000000409087825 */ /* 0x000fca00078e000a */
[----:B------:R1:W-:Y:S02]  /*3440*/  STG.E desc[UR6][R8.64], RZ ;  /* 0x000000ff08007986 */ /* 0x0003e4000c101906 */
.L_x_76:
[----:B------:R-:W-:Y:S05]  /*3450*/  BSYNC.RECONVERGENT B2 ;  /* 0x0000000000027941 */ /* 0x000fea0003800200 */
.L_x_72:
        /* <DEDUP_REMOVED lines=22> */
.L_x_80:
[----:B------:R-:W-:Y:S05]  /*35c0*/  BSYNC.RECONVERGENT B3 ;  /* 0x0000000000037941 */ /* 0x000fea0003800200 */
.L_x_79:
[----:B------:R-:W0:Y:S02]  /*35d0*/  LDCU.64 UR4, c[0x0][0x388] ;  /* 0x00007100ff0477ac */ /* 0x000e240008000a00 */
[----:B0-----:R-:W-:Y:S02]  /*35e0*/  MOV R10, UR4 ;  /* 0x00000004000a7c02 */ /* 0x001fe40008000f00 */
[----:B------:R-:W-:-:S03]  /*35f0*/  MOV R11, UR5 ;  /* 0x00000005000b7c02 */ /* 0x000fc60008000f00 */
[----:B------:R-:W-:-:S05]  /*3600*/  IMAD.WIDE.U32 R8, R8, 0x4, R10 ;  /* 0x0000000408087825 */ /* 0x000fca00078e000a */
[----:B------:R0:W-:Y:S01]  /*3610*/  STG.E desc[UR6][R8.64], R0 ;  /* 0x0000000008007986 */ /* 0x0001e2000c101906 */
[----:B------:R-:W-:Y:S05]  /*3620*/  BRA `(.L_x_81) ;  /* 0x0000000000107947 */ /* 0x000fea0003800000 */
.L_x_78:
[----:B------:R-:W0:Y:S02]  /*3630*/  LDCU UR4, c[0x0][0x390] ;  /* 0x00007200ff0477ac */ /* 0x000e240008000800 */
[----:B0-----:R-:W-:-:S04]  /*3640*/  IMAD R9, R9, UR4, R6 ;  /* 0x0000000409097c24 */ /* 0x001fc8000f8e0206 */
[----:B------:R-:W-:-:S05]  /*3650*/  IMAD.WIDE.U32 R8, R9, 0x4, R10 ;  /* 0x0000000409087825 */ /* 0x000fca00078e000a */
[----:B------:R1:W-:Y:S02]  /*3660*/  STG.E desc[UR6][R8.64], RZ ;  /* 0x000000ff08007986 */ /* 0x0003e4000c101906 */
.L_x_81:
[----:B------:R-:W-:Y:S05]  /*3670*/  BSYNC.RECONVERGENT B2 ;  /* 0x0000000000027941 */ /* 0x000fea0003800200 */
.L_x_77:
        /* <DEDUP_REMOVED lines=22> */
.L_x_85:
[----:B------:R-:W-:Y:S05]  /*37e0*/  BSYNC.RECONVERGENT B3 ;  /* 0x0000000000037941 */ /* 0x000fea0003800200 */
.L_x_84:
[----:B------:R-:W0:Y:S02]  /*37f0*/  LDC.64 R10, c[0x0][0x388] ;  /* 0x0000e200ff0a7b82 */ /* 0x000e240000000a00 */
[----:B0-----:R-:W-:-:S05]  /*3800*/  IMAD.WIDE.U32 R8, R8, 0x4, R10 ;  /* 0x0000000408087825 */ /* 0x001fca00078e000a */
[----:B------:R0:W-:Y:S01]  /*3810*/  STG.E desc[UR6][R8.64], R0 ;  /* 0x0000000008007986 */ /* 0x0001e2000c101906 */
[----:B------:R-:W-:Y:S05]  /*3820*/  BRA `(.L_x_86) ;  /* 0x0000000000107947 */ /* 0x000fea0003800000 */
.L_x_83:
[----:B------:R-:W0:Y:S02]  /*3830*/  LDCU UR4, c[0x0][0x390] ;  /* 0x00007200ff0477ac */ /* 0x000e240008000800 */
[----:B0-----:R-:W-:-:S04]  /*3840*/  IMAD R9, R9, UR4, R6 ;  /* 0x0000000409097c24 */ /* 0x001fc8000f8e0206 */
[----:B------:R-:W-:-:S05]  /*3850*/  IMAD.WIDE.U32 R10, R9, 0x4, R10 ;  /* 0x00000004090a7825 */ /* 0x000fca00078e000a */
[----:B------:R1:W-:Y:S02]  /*3860*/  STG.E desc[UR6][R10.64], RZ ;  /* 0x000000ff0a007986 */ /* 0x0003e4000c101906 */
.L_x_86:
[----:B------:R-:W-:Y:S05]  /*3870*/  BSYNC.RECONVERGENT B2 ;  /* 0x0000000000027941 */ /* 0x000fea0003800200 */
.L_x_82:
[----:B------:R-:W-:-:S07]  /*3880*/  IADD3 R5, PT, PT, R5, 0x4, RZ ;  /* 0x0000000405057810 */ /* 0x000fce0007ffe0ff */
.L_x_66:
[----:B------:R-:W-:-:S13]  /*3890*/  ISETP.NE.AND P0, PT, R7, RZ, PT ;  /* 0x000000ff0700720c */ /* 0x000fda0003f05270 */
[----:B------:R-:W-:Y:S05]  /*38a0*/  @!P0 EXIT ;  /* 0x000000000000894d */ /* 0x000fea0003800000 */
[----:B------:R-:W-:-:S13]  /*38b0*/  ISETP.NE.AND P0, PT, R7, 0x1, PT ;  /* 0x000000010700780c */ /* 0x000fda0003f05270 */
[----:B------:R-:W-:Y:S05]  /*38c0*/  @!P0 BRA `(.L_x_87) ;  /* 0x0000000400148947 */ /* 0x000fea0003800000 */
[----:B------:R-:W-:Y:S01]  /*38d0*/  FSETP.NEU.AND P0, PT, R3, RZ, PT ;  /* 0x000000ff0300720b */ /* 0x000fe20003f0d000 */
[----:B------:R-:W-:-:S12]  /*38e0*/  BSSY.RECONVERGENT B2, `(.L_x_88) ;  /* 0x0000022000027945 */ /* 0x000fd80003800200 */
[----:B------:R-:W-:Y:S05]  /*38f0*/  @!P0 BRA `(.L_x_89) ;  /* 0x0000000000648947 */ /* 0x000fea0003800000 */
[----:B0-----:R-:W0:Y:S01]  /*3900*/  LDC.64 R8, c[0x0][0x380] ;  /* 0x0000e000ff087b82 */ /* 0x001e220000000a00 */
[----:B------:R-:W5:Y:S02]  /*3910*/  LDCU UR4, c[0x0][0x390] ;  /* 0x00007200ff0477ac */ /* 0x000f640008000800 */
[----:B-----5:R-:W-:-:S04]  /*3920*/  IMAD R7, R5, UR4, R6 ;  /* 0x0000000405077c24 */ /* 0x020fc8000f8e0206 */
[----:B0-----:R-:W-:-:S06]  /*3930*/  IMAD.WIDE.U32 R8, R7, 0x4, R8 ;  /* 0x0000000407087825 */ /* 0x001fcc00078e0008 */
[----:B------:R-:W3:Y:S01]  /*3940*/  LDG.E R9, desc[UR6][R8.64] ;  /* 0x0000000608097981 */ /* 0x000ee2000c1e1900 */
[----:B------:R-:W1:Y:S01]  /*3950*/  MUFU.RCP R0, R3 ;  /* 0x0000000300007308 */ /* 0x000e620000001000 */
[----:B------:R-:W-:Y:S01]  /*3960*/  BSSY.RECONVERGENT B3, `(.L_x_90) ;  /* 0x000000c000037945 */ /* 0x000fe20003800200 */
[----:B-1----:R-:W-:-:S04]  /*3970*/  FFMA R11, R0, -R3, 1 ;  /* 0x3f800000000b7423 */ /* 0x002fc80000000803 */
        /* <DEDUP_REMOVED lines=10> */
.L_x_91:
[----:B------:R-:W-:Y:S05]  /*3a20*/  BSYNC.RECONVERGENT B3 ;  /* 0x0000000000037941 */ /* 0x000fea0003800200 */
.L_x_90:
[----:B------:R-:W0:Y:S02]  /*3a30*/  LDCU.64 UR4, c[0x0][0x388] ;  /* 0x00007100ff0477ac */ /* 0x000e240008000a00 */
[----:B0-----:R-:W-:Y:S02]  /*3a40*/  MOV R10, UR4 ;  /* 0x00000004000a7c02 */ /* 0x001fe40008000f00 */
[----:B------:R-:W-:-:S03]  /*3a50*/  MOV R11, UR5 ;  /* 0x00000005000b7c02 */ /* 0x000fc60008000f00 */
[----:B------:R-:W-:-:S05]  /*3a60*/  IMAD.WIDE.U32 R8, R7, 0x4, R10 ;  /* 0x0000000407087825 */ /* 0x000fca00078e000a */
[----:B------:R1:W-:Y:S01]  /*3a70*/  STG.E desc[UR6][R8.64], R0 ;  /* 0x0000000008007986 */ /* 0x0003e2000c101906 */
[----:B------:R-:W-:Y:S05]  /*3a80*/  BRA `(.L_x_92) ;  /* 0x00000000001c7947 */ /* 0x000fea0003800000 */
.L_x_89:
[----:B------:R-:W1:Y:S01]  /*3a90*/  LDCU.64 UR8, c[0x0][0x388] ;  /* 0x00007100ff0877ac */ /* 0x000e620008000a00 */
[----:B------:R-:W0:Y:S01]  /*3aa0*/  LDCU UR4, c[0x0][0x390] ;  /* 0x00007200ff0477ac */ /* 0x000e220008000800 */
[----:B-1----:R-:W-:Y:S02]  /*3ab0*/  MOV R10, UR8 ;  /* 0x00000008000a7c02 */ /* 0x002fe40008000f00 */
[----:B------:R-:W-:Y:S01]  /*3ac0*/  MOV R11, UR9 ;  /* 0x00000009000b7c02 */ /* 0x000fe20008000f00 */
[----:B0-----:R-:W-:-:S04]  /*3ad0*/  IMAD R9, R5, UR4, R6 ;  /* 0x0000000405097c24 */ /* 0x001fc8000f8e0206 */
[----:B------:R-:W-:-:S05]  /*3ae0*/  IMAD.WIDE.U32 R8, R9, 0x4, R10 ;  /* 0x0000000409087825 */ /* 0x000fca00078e000a */
[----:B------:R0:W-:Y:S02]  /*3af0*/  STG.E desc[UR6][R8.64], RZ ;  /* 0x000000ff08007986 */ /* 0x0001e4000c101906 */
.L_x_92:
[----:B------:R-:W-:Y:S05]  /*3b00*/  BSYNC.RECONVERGENT B2 ;  /* 0x0000000000027941 */ /* 0x000fea0003800200 */
.L_x_88:
[----:B------:R-:W-:Y:S01]  /*3b10*/  FSETP.NEU.AND P0, PT, R3, RZ, PT ;  /* 0x000000ff0300720b */ /* 0x000fe20003f0d000 */
[----:B------:R-:W-:Y:S01]  /*3b20*/  BSSY.RECONVERGENT B2, `(.L_x_93) ;  /* 0x000001e000027945 */ /* 0x000fe20003800200 */
[----:B------:R-:W-:-:S11]  /*3b30*/  IADD3 R7, PT, PT, R5, 0x1, RZ ;  /* 0x0000000105077810 */ /* 0x000fd60007ffe0ff */
[----:B------:R-:W-:Y:S05]  /*3b40*/  @!P0 BRA `(.L_x_94) ;  /* 0x00000000005c8947 */ /* 0x000fea0003800000 */
[----:B01----:R-:W0:Y:S01]  /*3b50*/  LDC.64 R8, c[0x0][0x380] ;  /* 0x0000e000ff087b82 */ /* 0x003e220000000a00 */
        /* <DEDUP_REMOVED lines=17> */
.L_x_96:
[----:B------:R-:W-:Y:S05]  /*3c70*/  BSYNC.RECONVERGENT B3 ;  /* 0x0000000000037941 */ /* 0x000fea0003800200 */
.L_x_95:
[----:B------:R-:W0:Y:S02]  /*3c80*/  LDC.64 R8, c[0x0][0x388] ;  /* 0x0000e200ff087b82 */ /* 0x000e240000000a00 */
[----:B0-----:R-:W-:-:S05]  /*3c90*/  IMAD.WIDE.U32 R8, R7, 0x4, R8 ;  /* 0x0000000407087825 */ /* 0x001fca00078e0008 */
[----:B------:R1:W-:Y:S01]  /*3ca0*/  STG.E desc[UR6][R8.64], R0 ;  /* 0x0000000008007986 */ /* 0x0003e2000c101906 */
[----:B------:R-:W-:Y:S05]  /*3cb0*/  BRA `(.L_x_97) ;  /* 0x0000000000107947 */ /* 0x000fea0003800000 */
.L_x_94:
[----:B------:R-:W0:Y:S02]  /*3cc0*/  LDCU UR4, c[0x0][0x390] ;  /* 0x00007200ff0477ac */ /* 0x000e240008000800 */
[----:B01----:R-:W-:-:S04]  /*3cd0*/  IMAD R9, R7, UR4, R6 ;  /* 0x0000000407097c24 */ /* 0x003fc8000f8e0206 */
[----:B------:R-:W-:-:S05]  /*3ce0*/  IMAD.WIDE.U32 R8, R9, 0x4, R10 ;  /* 0x0000000409087825 */ /* 0x000fca00078e000a */
[----:B------:R0:W-:Y:S02]  /*3cf0*/  STG.E desc[UR6][R8.64], RZ ;  /* 0x000000ff08007986 */ /* 0x0001e4000c101906 */
.L_x_97:
[----:B------:R-:W-:Y:S05]  /*3d00*/  BSYNC.RECONVERGENT B2 ;  /* 0x0000000000027941 */ /* 0x000fea0003800200 */
.L_x_93:
[----:B------:R-:W-:-:S07]  /*3d10*/  IADD3 R5, PT, PT, R5, 0x2, RZ ;  /* 0x0000000205057810 */ /* 0x000fce0007ffe0ff */
.L_x_87:
[----:B01----:R-:W0:Y:S02]  /*3d20*/  LDC R0, c[0x0][0x390] ;  /* 0x0000e400ff007b82 */ /* 0x003e240000000800 */
[----:B0-----:R-:W-:-:S04]  /*3d30*/  LOP3.LUT R2, R0, 0x1, RZ, 0xc0, !PT ;  /* 0x0000000100027812 */ /* 0x001fc800078ec0ff */
[----:B------:R-:W-:-:S13]  /*3d40*/  ISETP.NE.U32.AND P0, PT, R2, 0x1, PT ;  /* 0x000000010200780c */ /* 0x000fda0003f05070 */
[----:B------:R-:W-:Y:S05]  /*3d50*/  @P0 EXIT ;  /* 0x000000000000094d */ /* 0x000fea0003800000 */
[----:B------:R-:W-:-:S13]  /*3d60*/  FSETP.NEU.AND P0, PT, R3, RZ, PT ;  /* 0x000000ff0300720b */ /* 0x000fda0003f0d000 */
[----:B------:R-:W-:Y:S05]  /*3d70*/  @!P0 BRA `(.L_x_98) ;  /* 0x0000000000588947 */ /* 0x000fea0003800000 */
[----:B------:R-:W0:Y:S01]  /*3d80*/  LDC.64 R8, c[0x0][0x380] ;  /* 0x0000e000ff087b82 */ /* 0x000e220000000a00 */
[----:B------:R-:W-:-:S04]  /*3d90*/  IMAD R5, R5, R0, R6 ;  /* 0x0000000005057224 */ /* 0x000fc800078e0206 */
[----:B0-----:R-:W-:-:S06]  /*3da0*/  IMAD.WIDE.U32 R6, R5, 0x4, R8 ;  /* 0x0000000405067825 */ /* 0x001fcc00078e0008 */
[----:B------:R-:W5:Y:S01]  /*3db0*/  LDG.E R7, desc[UR6][R6.64] ;  /* 0x0000000606077981 */ /* 0x000f62000c1e1900 */
[----:B------:R-:W0:Y:S01]  /*3dc0*/  MUFU.RCP R0, R3 ;  /* 0x0000000300007308 */ /* 0x000e220000001000 */
[----:B------:R-:W-:Y:S01]  /*3dd0*/  BSSY.RECONVERGENT B2, `(.L_x_99) ;  /* 0x000000c000027945 */ /* 0x000fe20003800200 */
[----:B0-----:R-:W-:-:S04]  /*3de0*/  FFMA R9, R0, -R3, 1 ;  /* 0x3f80000000097423 */ /* 0x001fc80000000803 */
[----:B------:R-:W-:Y:S01]  /*3df0*/  FFMA R0, R0, R9, R0 ;  /* 0x0000000900007223 */ /* 0x000fe20000000000 */
[----:B-----5:R-:W-:-:S04]  /*3e00*/  FADD R11, R7, -R4 ;  /* 0x80000004070b7221 */ /* 0x020fc80000000000 */
[----:B------:R-:W0:Y:S01]  /*3e10*/  FCHK P0, R11, R3 ;  /* 0x000000030b007302 */ /* 0x000e220000000000 */
[----:B------:R-:W-:-:S04]  /*3e20*/  FFMA R2, R0, R11, RZ ;  /* 0x0000000b00027223 */ /* 0x000fc800000000ff */
[----:B------:R-:W-:-:S04]  /*3e30*/  FFMA R9, R2, -R3, R11 ;  /* 0x8000000302097223 */ /* 0x000fc8000000000b */
[----:B------:R-:W-:Y:S01]  /*3e40*/  FFMA R0, R0, R9, R2 ;  /* 0x0000000900007223 */ /* 0x000fe20000000002 */
[----:B0-----:R-:W-:Y:S06]  /*3e50*/  @!P0 BRA `(.L_x_100) ;  /* 0x00000000000c8947 */ /* 0x001fec0003800000 */
[----:B------:R-:W-:Y:S02]  /*3e60*/  MOV R0, R11 ;  /* 0x0000000b00007202 */ /* 0x000fe40000000f00 */
[----:B------:R-:W-:-:S07]  /*3e70*/  MOV R2, 0x3e90 ;  /* 0x00003e9000027802 */ /* 0x000fce0000000f00 */
[----:B--234-:R-:W-:Y:S05]  /*3e80*/  CALL.REL.NOINC `($__internal_0_$__cuda_sm3x_div_rn_noftz_f32_slowpath) ;  /* 0x0000000000287944 */ /* 0x01cfea0003c00000 */
.L_x_100:
[----:B------:R-:W-:Y:S05]  /*3e90*/  BSYNC.RECONVERGENT B2 ;  /* 0x0000000000027941 */ /* 0x000fea0003800200 */
.L_x_99:
[----:B------:R-:W0:Y:S02]  /*3ea0*/  LDC.64 R2, c[0x0][0x388] ;  /* 0x0000e200ff027b82 */ /* 0x000e240000000a00 */
[----:B0-----:R-:W-:-:S05]  /*3eb0*/  IMAD.WIDE.U32 R2, R5, 0x4, R2 ;  /* 0x0000000405027825 */ /* 0x001fca00078e0002 */
[----:B------:R-:W-:Y:S01]  /*3ec0*/  STG.E desc[UR6][R2.64], R0 ;  /* 0x0000000002007986 */ /* 0x000fe2000c101906 */
[----:B------:R-:W-:Y:S05]  /*3ed0*/  EXIT ;  /* 0x000000000000794d */ /* 0x000fea0003800000 */
.L_x_98:
[----:B------:R-:W0:Y:S01]  /*3ee0*/  LDC.64 R2, c[0x0][0x388] ;  /* 0x0000e200ff027b82 */ /* 0x000e220000000a00 */
[----:B------:R-:W-:-:S04]  /*3ef0*/  IMAD R5, R5, R0, R6 ;  /* 0x0000000005057224 */ /* 0x000fc800078e0206 */
[----:B0-----:R-:W-:-:S05]  /*3f00*/  IMAD.WIDE.U32 R2, R5, 0x4, R2 ;  /* 0x0000000405027825 */ /* 0x001fca00078e0002 */
[----:B------:R-:W-:Y:S01]  /*3f10*/  STG.E desc[UR6][R2.64], RZ ;  /* 0x000000ff02007986 */ /* 0x000fe2000c101906 */
[----:B------:R-:W-:Y:S05]  /*3f20*/  EXIT ;  /* 0x000000000000794d */ /* 0x000fea0003800000 */
        .weak           $__internal_0_$__cuda_sm3x_div_rn_noftz_f32_slowpath
        .type           $__internal_0_$__cuda_sm3x_div_rn_noftz_f32_slowpath,@function
        .size           $__internal_0_$__cuda_sm3x_div_rn_noftz_f32_slowpath,(.L_x_113 - $__internal_0_$__cuda_sm3x_div_rn_noftz_f32_slowpath)
$__internal_0_$__cuda_sm3x_div_rn_noftz_f32_slowpath:
[----:B------:R-:W-:Y:S01]  /*3f30*/  SHF.R.U32.HI R18, RZ, 0x17, R3 ;  /* 0x00000017ff127819 */ /* 0x000fe20000011603 */
[----:B------:R-:W-:Y:S01]  /*3f40*/  BSSY.RECONVERGENT B0, `(.L_x_101) ;  /* 0x0000065000007945 */ /* 0x000fe20003800200 */
[----:B------:R-:W-:Y:S02]  /*3f50*/  SHF.R.U32.HI R22, RZ, 0x17, R0 ;  /* 0x00000017ff167819 */ /* 0x000fe40000011600 */
[----:B------:R-:W-:Y:S02]  /*3f60*/  LOP3.LUT R18, R18, 0xff, RZ, 0xc0, !PT ;  /* 0x000000ff12127812 */ /* 0x000fe400078ec0ff */
[----:B------:R-:W-:Y:S02]  /*3f70*/  LOP3.LUT R22, R22, 0xff, RZ, 0xc0, !PT ;  /* 0x000000ff16167812 */ /* 0x000fe400078ec0ff */
[----:B------:R-:W-:Y:S02]  /*3f80*/  IADD3 R20, PT, PT, R18, -0x1, RZ ;  /* 0xffffffff12147810 */ /* 0x000fe40007ffe0ff */
[----:B------:R-:W-:-:S02]  /*3f90*/  MOV R27, R3 ;  /* 0x00000003001b7202 */ /* 0x000fc40000000f00 */
[----:B------:R-:W-:Y:S02]  /*3fa0*/  ISETP.GT.U32.AND P0, PT, R20, 0xfd, PT ;  /* 0x000000fd1400780c */ /* 0x000fe40003f04070 */
[----:B------:R-:W-:-:S04]  /*3fb0*/  IADD3 R20, PT, PT, R22, -0x1, RZ ;  /* 0xffffffff16147810 */ /* 0x000fc80007ffe0ff */
[----:B------:R-:W-:-:S13]  /*3fc0*/  ISETP.GT.U32.OR P0, PT, R20, 0xfd, P0 ;  /* 0x000000fd1400780c */ /* 0x000fda0000704470 */
[----:B------:R-:W-:Y:S01]  /*3fd0*/  @!P0 MOV R20, RZ ;  /* 0x000000ff00148202 */ /* 0x000fe20000000f00 */
[----:B------:R-:W-:Y:S06]  /*3fe0*/  @!P0 BRA `(.L_x_102) ;  /* 0x0000000000648947 */ /* 0x000fec0003800000 */
[----:B------:R-:W-:Y:S02]  /*3ff0*/  FSETP.GTU.FTZ.AND P0, PT, |R0|, +INF , PT ;  /* 0x7f8000000000780b */ /* 0x000fe40003f1c200 */
[----:B------:R-:W-:-:S04]  /*4000*/  FSETP.GTU.FTZ.AND P1, PT, |R3|, +INF , PT ;  /* 0x7f8000000300780b */ /* 0x000fc80003f3c200 */
[----:B------:R-:W-:-:S13]  /*4010*/  PLOP3.LUT P0, PT, P0, P1, PT, 0xf8, 0x8f ;  /* 0x00000000008f781c */ /* 0x000fda0000703f70 */
[----:B------:R-:W-:Y:S05]  /*4020*/  @P0 BRA `(.L_x_103) ;  /* 0x0000000400540947 */ /* 0x000fea0003800000 */
[----:B------:R-:W-:-:S13]  /*4030*/  LOP3.LUT P0, RZ, R27, 0x7fffffff, R0, 0xc8, !PT ;  /* 0x7fffffff1bff7812 */ /* 0x000fda000780c800 */
[----:B------:R-:W-:Y:S05]  /*4040*/  @!P0 BRA `(.L_x_104) ;  /* 0x0000000400448947 */ /* 0x000fea0003800000 */
[C---:B------:R-:W-:Y:S02]  /*4050*/  FSETP.NEU.FTZ.AND P3, PT, |R0|.reuse, +INF , PT ;  /* 0x7f8000000000780b */ /* 0x040fe40003f7d200 */
[----:B------:R-:W-:Y:S02]  /*4060*/  FSETP.NEU.FTZ.AND P1, PT, |R3|, +INF , PT ;  /* 0x7f8000000300780b */ /* 0x000fe40003f3d200 */
[----:B------:R-:W-:-:S11]  /*4070*/  FSETP.NEU.FTZ.AND P0, PT, |R0|, +INF , PT ;  /* 0x7f8000000000780b */ /* 0x000fd60003f1d200 */
[----:B------:R-:W-:Y:S05]  /*4080*/  @!P1 BRA !P3, `(.L_x_104) ;  /* 0x0000000400349947 */ /* 0x000fea0005800000 */
[----:B------:R-:W-:-:S04]  /*4090*/  LOP3.LUT P3, RZ, R0, 0x7fffffff, RZ, 0xc0, !PT ;  /* 0x7fffffff00ff7812 */ /* 0x000fc8000786c0ff */
[----:B------:R-:W-:-:S13]  /*40a0*/  PLOP3.LUT P1, PT, P1, P3, PT, 0x2f, 0xf2 ;  /* 0x0000000000f2781c */ /* 0x000fda0000f26577 */
[----:B------:R-:W-:Y:S05]  /*40b0*/  @P1 BRA `(.L_x_105) ;  /* 0x0000000400201947 */ /* 0x000fea0003800000 */
[----:B------:R-:W-:-:S04]  /*40c0*/  LOP3.LUT P1, RZ, R27, 0x7fffffff, RZ, 0xc0, !PT ;  /* 0x7fffffff1bff7812 */ /* 0x000fc8000782c0ff */
[----:B------:R-:W-:-:S13]  /*40d0*/  PLOP3.LUT P0, PT, P0, P1, PT, 0x2f, 0xf2 ;  /* 0x0000000000f2781c */ /* 0x000fda0000702577 */
[----:B------:R-:W-:Y:S05]  /*40e0*/  @P0 BRA `(.L_x_106) ;  /* 0x0000000400080947 */ /* 0x000fea0003800000 */
[----:B------:R-:W-:-:S04]  /*40f0*/  IADD3 R20, PT, PT, R22, -0x1, RZ ;  /* 0xffffffff16147810 */ /* 0x000fc80007ffe0ff */
[----:B------:R-:W-:Y:S02]  /*4100*/  ISETP.GE.AND P0, PT, R20, RZ, PT ;  /* 0x000000ff1400720c */ /* 0x000fe40003f06270 */
[----:B------:R-:W-:-:S04]  /*4110*/  IADD3 R20, PT, PT, R18, -0x1, RZ ;  /* 0xffffffff12147810 */ /* 0x000fc80007ffe0ff */
[----:B------:R-:W-:-:S07]  /*4120*/  ISETP.GE.AND P1, PT, R20, RZ, PT ;  /* 0x000000ff1400720c */ /* 0x000fce0003f26270 */
[----:B------:R-:W-:Y:S01]  /*4130*/  @P0 MOV R20, RZ ;  /* 0x000000ff00140202 */ /* 0x000fe20000000f00 */
[----:B------:R-:W-:Y:S01]  /*4140*/  @!P0 FFMA R0, R0, 1.84467440737095516160e+19, RZ ;  /* 0x5f80000000008823 */ /* 0x000fe200000000ff */
[----:B------:R-:W-:-:S04]  /*4150*/  @!P0 MOV R20, 0xffffffc0 ;  /* 0xffffffc000148802 */ /* 0x000fc80000000f00 */
[----:B------:R-:W-:Y:S01]  /*4160*/  @!P1 FFMA R27, R3, 1.84467440737095516160e+19, RZ ;  /* 0x5f800000031b9823 */ /* 0x000fe200000000ff */
[----:B------:R-:W-:-:S07]  /*4170*/  @!P1 IADD3 R20, PT, PT, R20, 0x40, RZ ;  /* 0x0000004014149810 */ /* 0x000fce0007ffe0ff */
.L_x_102:
[----:B------:R-:W-:Y:S01]  /*4180*/  LEA R26, R18, 0xc0800000, 0x17 ;  /* 0xc0800000121a7811 */ /* 0x000fe200078eb8ff */
[----:B------:R-:W-:Y:S01]  /*4190*/  BSSY.RECONVERGENT B1, `(.L_x_107) ;  /* 0x0000036000017945 */ /* 0x000fe20003800200 */
[----:B------:R-:W-:Y:S02]  /*41a0*/  IADD3 R22, PT, PT, R22, -0x7f, RZ ;  /* 0xffffff8116167810 */ /* 0x000fe40007ffe0ff */
[----:B------:R-:W-:-:S03]  /*41b0*/  IADD3 R26, PT, PT, -R26, R27, RZ ;  /* 0x0000001b1a1a7210 */ /* 0x000fc60007ffe1ff */
[----:B------:R-:W-:Y:S01]  /*41c0*/  IMAD R0, R22, -0x800000, R0 ;  /* 0xff80000016007824 */ /* 0x000fe200078e0200 */
[----:B------:R-:W0:Y:S01]  /*41d0*/  MUFU.RCP R24, R26 ;  /* 0x0000001a00187308 */ /* 0x000e220000001000 */
[----:B------:R-:W-:Y:S01]  /*41e0*/  FADD.FTZ R27, -R26, -RZ ;  /* 0x800000ff1a1b7221 */ /* 0x000fe20000010100 */
[----:B------:R-:W-:-:S04]  /*41f0*/  IADD3 R22, PT, PT, R22, 0x7f, -R18 ;  /* 0x0000007f16167810 */ /* 0x000fc80007ffe812 */
[----:B------:R-:W-:Y:S01]  /*4200*/  IADD3 R22, PT, PT, R22, R20, RZ ;  /* 0x0000001416167210 */ /* 0x000fe20007ffe0ff */
[----:B0-----:R-:W-:-:S04]  /*4210*/  FFMA R29, R24, R27, 1 ;  /* 0x3f800000181d7423 */ /* 0x001fc8000000001b */
[----:B------:R-:W-:-:S04]  /*4220*/  FFMA R29, R24, R29, R24 ;  /* 0x0000001d181d7223 */ /* 0x000fc80000000018 */
[----:B------:R-:W-:-:S04]  /*4230*/  FFMA R24, R0, R29, RZ ;  /* 0x0000001d00187223 */ /* 0x000fc800000000ff */
[----:B------:R-:W-:-:S04]  /*4240*/  FFMA R18, R27, R24, R0 ;  /* 0x000000181b127223 */ /* 0x000fc80000000000 */
[----:B------:R-:W-:-:S04]  /*4250*/  FFMA R18, R29, R18, R24 ;  /* 0x000000121d127223 */ /* 0x000fc80000000018 */
[----:B------:R-:W-:-:S04]  /*4260*/  FFMA R27, R27, R18, R0 ;  /* 0x000000121b1b7223 */ /* 0x000fc80000000000 */
[----:B------:R-:W-:-:S05]  /*4270*/  FFMA R0, R29, R27, R18 ;  /* 0x0000001b1d007223 */ /* 0x000fca0000000012 */
[----:B------:R-:W-:-:S04]  /*4280*/  SHF.R.U32.HI R20, RZ, 0x17, R0 ;  /* 0x00000017ff147819 */ /* 0x000fc80000011600 */
[----:B------:R-:W-:-:S04]  /*4290*/  LOP3.LUT R20, R20, 0xff, RZ, 0xc0, !PT ;  /* 0x000000ff14147812 */ /* 0x000fc800078ec0ff */
[----:B------:R-:W-:-:S04]  /*42a0*/  IADD3 R20, PT, PT, R20, R22, RZ ;  /* 0x0000001614147210 */ /* 0x000fc80007ffe0ff */
[----:B------:R-:W-:-:S04]  /*42b0*/  IADD3 R24, PT, PT, R20, -0x1, RZ ;  /* 0xffffffff14187810 */ /* 0x000fc80007ffe0ff */
[----:B------:R-:W-:-:S13]  /*42c0*/  ISETP.GE.U32.AND P0, PT, R24, 0xfe, PT ;  /* 0x000000fe1800780c */ /* 0x000fda0003f06070 */
[----:B------:R-:W-:Y:S05]  /*42d0*/  @!P0 BRA `(.L_x_108) ;  /* 0x0000000000808947 */ /* 0x000fea0003800000 */
[----:B------:R-:W-:-:S13]  /*42e0*/  ISETP.GT.AND P0, PT, R20, 0xfe, PT ;  /* 0x000000fe1400780c */ /* 0x000fda0003f04270 */
[----:B------:R-:W-:Y:S05]  /*42f0*/  @P0 BRA `(.L_x_109) ;  /* 0x00000000006c0947 */ /* 0x000fea0003800000 */
[----:B------:R-:W-:-:S13]  /*4300*/  ISETP.GE.AND P0, PT, R20, 0x1, PT ;  /* 0x000000011400780c */ /* 0x000fda0003f06270 */
[----:B------:R-:W-:Y:S05]  /*4310*/  @P0 BRA `(.L_x_110) ;  /* 0x0000000000740947 */ /* 0x000fea0003800000 */
[----:B------:R-:W-:Y:S02]  /*4320*/  ISETP.GE.AND P0, PT, R20, -0x18, PT ;  /* 0xffffffe81400780c */ /* 0x000fe40003f06270 */
[----:B------:R-:W-:-:S11]  /*4330*/  LOP3.LUT R0, R0, 0x80000000, RZ, 0xc0, !PT ;  /* 0x8000000000007812 */ /* 0x000fd600078ec0ff */
[----:B------:R-:W-:Y:S05]  /*4340*/  @!P0 BRA `(.L_x_110) ;  /* 0x0000000000688947 */ /* 0x000fea0003800000 */
[CCC-:B------:R-:W-:Y:S01]  /*4350*/  FFMA.RZ R22, R29.reuse, R27.reuse, R18.reuse ;  /* 0x0000001b1d167223 */ /* 0x1c0fe2000000c012 */
[CCC-:B------:R-:W-:Y:S01]  /*4360*/  FFMA.RP R24, R29.reuse, R27.reuse, R18.reuse ;  /* 0x0000001b1d187223 */ /* 0x1c0fe20000008012 */
[----:B------:R-:W-:Y:S01]  /*4370*/  FFMA.RM R27, R29, R27, R18 ;  /* 0x0000001b1d1b7223 */ /* 0x000fe20000004012 */
[----:B------:R-:W-:Y:S02]  /*4380*/  IADD3 R18, PT, PT, R20, 0x20, RZ ;  /* 0x0000002014127810 */ /* 0x000fe40007ffe0ff */
[----:B------:R-:W-:Y:S02]  /*4390*/  LOP3.LUT R22, R22, 0x7fffff, RZ, 0xc0, !PT ;  /* 0x007fffff16167812 */ /* 0x000fe400078ec0ff */
[----:B------:R-:W-:Y:S02]  /*43a0*/  ISETP.NE.AND P3, PT, R20, RZ, PT ;  /* 0x000000ff1400720c */ /* 0x000fe40003f65270 */
[----:B------:R-:W-:Y:S02]  /*43b0*/  LOP3.LUT R29, R22, 0x800000, RZ, 0xfc, !PT ;  /* 0x00800000161d7812 */ /* 0x000fe400078efcff */
[----:B------:R-:W-:-:S02]  /*43c0*/  ISETP.NE.AND P1, PT, R20, RZ, PT ;  /* 0x000000ff1400720c */ /* 0x000fc40003f25270 */
[----:B------:R-:W-:Y:S02]  /*43d0*/  IADD3 R20, PT, PT, -R20, RZ, RZ ;  /* 0x000000ff14147210 */ /* 0x000fe40007ffe1ff */
[----:B------:R-:W-:Y:S02]  /*43e0*/  SHF.L.U32 R18, R29, R18, RZ ;  /* 0x000000121d127219 */ /* 0x000fe400000006ff */
[----:B------:R-:W-:Y:S02]  /*43f0*/  FSETP.NEU.FTZ.AND P0, PT, R24, R27, PT ;  /* 0x0000001b1800720b */ /* 0x000fe40003f1d000 */
[----:B------:R-:W-:Y:S02]  /*4400*/  SEL R20, R20, RZ, P3 ;  /* 0x000000ff14147207 */ /* 0x000fe40001800000 */
[----:B------:R-:W-:Y:S02]  /*4410*/  ISETP.NE.AND P1, PT, R18, RZ, P1 ;  /* 0x000000ff1200720c */ /* 0x000fe40000f25270 */
[----:B------:R-:W-:-:S02]  /*4420*/  SHF.R.U32.HI R29, RZ, R20, R29 ;  /* 0x00000014ff1d7219 */ /* 0x000fc4000001161d */
[----:B------:R-:W-:Y:S02]  /*4430*/  PLOP3.LUT P0, PT, P0, P1, PT, 0xf8, 0x8f ;  /* 0x00000000008f781c */ /* 0x000fe40000703f70 */
[----:B------:R-:W-:Y:S02]  /*4440*/  SHF.R.U32.HI R20, RZ, 0x1, R29 ;  /* 0x00000001ff147819 */ /* 0x000fe4000001161d */
[----:B------:R-:W-:-:S04]  /*4450*/  SEL R27, RZ, 0x1, !P0 ;  /* 0x00000001ff1b7807 */ /* 0x000fc80004000000 */
[----:B------:R-:W-:-:S04]  /*4460*/  LOP3.LUT R18, R27, 0x1, R20, 0xf8, !PT ;  /* 0x000000011b127812 */ /* 0x000fc800078ef814 */
[----:B------:R-:W-:-:S04]  /*4470*/  LOP3.LUT R29, R18, R29, RZ, 0xc0, !PT ;  /* 0x0000001d121d7212 */ /* 0x000fc800078ec0ff */
[----:B------:R-:W-:-:S04]  /*4480*/  IADD3 R29, PT, PT, R20, R29, RZ ;  /* 0x0000001d141d7210 */ /* 0x000fc80007ffe0ff */
[----:B------:R-:W-:Y:S01]  /*4490*/  LOP3.LUT R0, R29, R0, RZ, 0xfc, !PT ;  /* 0x000000001d007212 */ /* 0x000fe200078efcff */
[----:B------:R-:W-:Y:S06]  /*44a0*/  BRA `(.L_x_110) ;  /* 0x0000000000107947 */ /* 0x000fec0003800000 */
.L_x_109:
[----:B------:R-:W-:-:S04]  /*44b0*/  LOP3.LUT R0, R0, 0x80000000, RZ, 0xc0, !PT ;  /* 0x8000000000007812 */ /* 0x000fc800078ec0ff */
[----:B------:R-:W-:Y:S01]  /*44c0*/  LOP3.LUT R0, R0, 0x7f800000, RZ, 0xfc, !PT ;  /* 0x7f80000000007812 */ /* 0x000fe200078efcff */
[----:B------:R-:W-:Y:S06]  /*44d0*/  BRA `(.L_x_110) ;  /* 0x0000000000047947 */ /* 0x000fec0003800000 */
.L_x_108:
[----:B------:R-:W-:-:S07]  /*44e0*/  LEA R0, R22, R0, 0x17 ;  /* 0x0000000016007211 */ /* 0x000fce00078eb8ff */
.L_x_110:
[----:B------:R-:W-:Y:S05]  /*44f0*/  BSYNC.RECONVERGENT B1 ;  /* 0x0000000000017941 */ /* 0x000fea0003800200 */
.L_x_107:
[----:B------:R-:W-:Y:S05]  /*4500*/  BRA `(.L_x_111) ;  /* 0x0000000000207947 */ /* 0x000fea0003800000 */
.L_x_106:
[----:B------:R-:W-:-:S04]  /*4510*/  LOP3.LUT R0, R27, 0x80000000, R0, 0x48, !PT ;  /* 0x800000001b007812 */ /* 0x000fc800078e4800 */
[----:B------:R-:W-:Y:S01]  /*4520*/  LOP3.LUT R0, R0, 0x7f800000, RZ, 0xfc, !PT ;  /* 0x7f80000000007812 */ /* 0x000fe200078efcff */
[----:B------:R-:W-:Y:S06]  /*4530*/  BRA `(.L_x_111) ;  /* 0x0000000000147947 */ /* 0x000fec0003800000 */
.L_x_105:
[----:B------:R-:W-:Y:S01]  /*4540*/  LOP3.LUT R0, R27, 0x80000000, R0, 0x48, !PT ;  /* 0x800000001b007812 */ /* 0x000fe200078e4800 */
[----:B------:R-:W-:Y:S06]  /*4550*/  BRA `(.L_x_111) ;  /* 0x00000000000c7947 */ /* 0x000fec0003800000 */
.L_x_104:
[----:B------:R-:W0:Y:S01]  /*4560*/  MUFU.RSQ R0, -QNAN ;  /* 0xffc0000000007908 */ /* 0x000e220000001400 */
[----:B------:R-:W-:Y:S05]  /*4570*/  BRA `(.L_x_111) ;  /* 0x0000000000047947 */ /* 0x000fea0003800000 */
.L_x_103:
[----:B------:R-:W-:-:S07]  /*4580*/  FADD.FTZ R0, R0, R3 ;  /* 0x0000000300007221 */ /* 0x000fce0000010000 */
.L_x_111:
[----:B------:R-:W-:Y:S05]  /*4590*/  BSYNC.RECONVERGENT B0 ;  /* 0x0000000000007941 */ /* 0x000fea0003800200 */
.L_x_101:
[----:B------:R-:W-:Y:S01]  /*45a0*/  HFMA2 R27, -RZ, RZ, 0, 0 ;  /* 0x00000000ff1b7431 */ /* 0x000fe200000001ff */
[----:B------:R-:W-:-:S04]  /*45b0*/  MOV R26, R2 ;  /* 0x00000002001a7202 */ /* 0x000fc80000000f00 */
[----:B0-----:R-:W-:Y:S05]  /*45c0*/  RET.REL.NODEC R26 `(_Z16matrixNormKernelPfS_i) ;  /* 0xffffffb81a8c7950 */ /* 0x001fea0003c3ffff */
.L_x_112:
[----:B------:R-:W-:-:S00]  /*45d0*/  BRA `(.L_x_112) ;  /* 0xfffffffc00fc7947 */ /* 0x000fc0000383ffff */
[----:B------:R-:W-:-:S00]  /*45e0*/  NOP ;  /* 0x0000000000007918 */ /* 0x000fc00000000000 */
        /* <DEDUP_REMOVED lines=9> */
.L_x_113:


//--------------------- .nv.shared.reserved.0     --------------------------
	.section	.nv.shared.reserved.0,"aw",@nobits
	.weak		__nv_reservedSMEM_offset_0_alias
	.size		__nv_reservedSMEM_offset_0_alias, 0, 64
	.other		__nv_reservedSMEM_offset_0_alias,@"STO_CUDA_RESERVED_SHARED STV_DEFAULT"
__nv_reservedSMEM_offset_0_alias:
	.zero		0
	.zero		64


//--------------------- .nv.constant0._Z16matrixNormKernelPfS_i --------------------------
	.section	.nv.constant0._Z16matrixNormKernelPfS_i,"a",@progbits
	.sectionflags	@""
	.align	4
.nv.constant0._Z16matrixNormKernelPfS_i:
	.zero		916


//--------------------- SYMBOLS --------------------------

	.type		.nv.reservedSmem.offset0,@object
	.size		.nv.reservedSmem.offset0,0x4
